# CuTe-DSL kernel — source=fa4 family=fa4_fwd_sm90
# config = {"dtype": "BFloat16", "causal": false, "head_dim": 192, "mma_pv_is_rs": true}


// ===== COMPILED SASS (sm_90) =====

	.headerflags	@"EF_CUDA_TEXMODE_UNIFIED EF_CUDA_64BIT_ADDRESS EF_CUDA_ACCELERATORS EF_CUDA_SM90 EF_CUDA_VIRTUAL_SM(EF_CUDA_SM90)"
	.elftype	@"ET_EXEC"


//--------------------- .nv.info                  --------------------------
	.section	.nv.info,"",@"SHT_CUDA_INFO"
	.align	4


	//----- nvinfo : EIATTR_REGCOUNT
	.align		4
        /*0000*/ 	.byte	0x04, 0x2f
        /*0002*/ 	.short	(.L_1 - .L_0)
	.align		4
.L_0:
        /*0004*/ 	.word	index@(kernel_cutlass_kernel_flash_attncuteflash_fwd_sm90FlashAttentionForwardSm90_object_at__tensor0000o11921211101213_tensor0000o19211101213_tensor0000o19211101213_tensor0000o11921211101213_te_0)
        /*0008*/ 	.word	0x000000a8


	//----- nvinfo : EIATTR_FRAME_SIZE
	.align		4
.L_1:
        /*000c*/ 	.byte	0x04, 0x11
        /*000e*/ 	.short	(.L_3 - .L_2)
	.align		4
.L_2:
        /*0010*/ 	.word	index@(kernel_cutlass_kernel_flash_attncuteflash_fwd_sm90FlashAttentionForwardSm90_object_at__tensor0000o11921211101213_tensor0000o19211101213_tensor0000o19211101213_tensor0000o11921211101213_te_0)
        /*0014*/ 	.word	0x00000000


	//----- nvinfo : EIATTR_MIN_STACK_SIZE
	.align		4
.L_3:
        /*0018*/ 	.byte	0x04, 0x12
        /*001a*/ 	.short	(.L_5 - .L_4)
	.align		4
.L_4:
        /*001c*/ 	.word	index@(kernel_cutlass_kernel_flash_attncuteflash_fwd_sm90FlashAttentionForwardSm90_object_at__tensor0000o11921211101213_tensor0000o19211101213_tensor0000o19211101213_tensor0000o11921211101213_te_0)
        /*0020*/ 	.word	0x00000000
.L_5:


//--------------------- .nv.info.kernel_cutlass_kernel_flash_attncuteflash_fwd_sm90FlashAttentionForwardSm90_object_at__tensor0000o11921211101213_tensor0000o19211101213_tensor0000o19211101213_tensor0000o11921211101213_te_0 --------------------------
	.section	.nv.info.kernel_cutlass_kernel_flash_attncuteflash_fwd_sm90FlashAttentionForwardSm90_object_at__tensor0000o11921211101213_tensor0000o19211101213_tensor0000o19211101213_tensor0000o11921211101213_te_0,"",@"SHT_CUDA_INFO"
	.sectionflags	@""
	.align	4


	//----- nvinfo : EIATTR_CUDA_API_VERSION
	.align		4
        /*0000*/ 	.byte	0x04, 0x37
        /*0002*/ 	.short	(.L_7 - .L_6)
.L_6:
        /*0004*/ 	.word	0x00000081


	//----- nvinfo : EIATTR_KPARAM_INFO
	.align		4
.L_7:
        /*0008*/ 	.byte	0x04, 0x17
        /*000a*/ 	.short	(.L_9 - .L_8)
.L_8:
        /*000c*/ 	.word	0x00000000
        /*0010*/ 	.short	0x000f
        /*0012*/ 	.short	0x0284
        /*0014*/ 	.byte	0x00, 0xf0, 0x31, 0x00


	//----- nvinfo : EIATTR_KPARAM_INFO
	.align		4
.L_9:
        /*0018*/ 	.byte	0x04, 0x17
        /*001a*/ 	.short	(.L_11 - .L_10)
.L_10:
        /*001c*/ 	.word	0x00000000
        /*0020*/ 	.short	0x000e
        /*0022*/ 	.short	0x0280
        /*0024*/ 	.byte	0x00, 0xf0, 0x11, 0x00


	//----- nvinfo : EIATTR_KPARAM_INFO
	.align		4
.L_11:
        /*0028*/ 	.byte	0x04, 0x17
        /*002a*/ 	.short	(.L_13 - .L_12)
.L_12:
        /*002c*/ 	.word	0x00000000
        /*0030*/ 	.short	0x000d
        /*0032*/ 	.short	0x027c
        /*0034*/ 	.byte	0x00, 0xf0, 0x11, 0x00


	//----- nvinfo : EIATTR_KPARAM_INFO
	.align		4
.L_13:
        /*0038*/ 	.byte	0x04, 0x17
        /*003a*/ 	.short	(.L_15 - .L_14)
.L_14:
        /*003c*/ 	.word	0x00000000
        /*0040*/ 	.short	0x000c
        /*0042*/ 	.short	0x0278
        /*0044*/ 	.byte	0x00, 0xf0, 0x11, 0x00


	//----- nvinfo : EIATTR_KPARAM_INFO
	.align		4
.L_15:
        /*0048*/ 	.byte	0x04, 0x17
        /*004a*/ 	.short	(.L_17 - .L_16)
.L_16:
        /*004c*/ 	.word	0x00000000
        /*0050*/ 	.short	0x000b
        /*0052*/ 	.short	0x0275
        /*0054*/ 	.byte	0x00, 0xf0, 0x05, 0x00


	//----- nvinfo : EIATTR_KPARAM_INFO
	.align		4
.L_17:
        /*0058*/ 	.byte	0x04, 0x17
        /*005a*/ 	.short	(.L_19 - .L_18)
.L_18:
        /*005c*/ 	.word	0x00000000
        /*0060*/ 	.short	0x000a
        /*0062*/ 	.short	0x0274
        /*0064*/ 	.byte	0x00, 0xf0, 0x05, 0x00


	//----- nvinfo : EIATTR_KPARAM_INFO
	.align		4
.L_19:
        /*0068*/ 	.byte	0x04, 0x17
        /*006a*/ 	.short	(.L_21 - .L_20)
.L_20:
        /*006c*/ 	.word	0x00000000
        /*0070*/ 	.short	0x0009
        /*0072*/ 	.short	0x0270
        /*0074*/ 	.byte	0x00, 0xf0, 0x11, 0x00


	//----- nvinfo : EIATTR_KPARAM_INFO
	.align		4
.L_21:
        /*0078*/ 	.byte	0x04, 0x17
        /*007a*/ 	.short	(.L_23 - .L_22)
.L_22:
        /*007c*/ 	.word	0x00000000
        /*0080*/ 	.short	0x0008
        /*0082*/ 	.short	0x01f0
        /*0084*/ 	.byte	0x00, 0xf0, 0x01, 0x02


	//----- nvinfo : EIATTR_KPARAM_INFO
	.align		4
.L_23:
        /*0088*/ 	.byte	0x04, 0x17
        /*008a*/ 	.short	(.L_25 - .L_24)
.L_24:
        /*008c*/ 	.word	0x00000000
        /*0090*/ 	.short	0x0007
        /*0092*/ 	.short	0x0170
        /*0094*/ 	.byte	0x00, 0xf0, 0x01, 0x02


	//----- nvinfo : EIATTR_KPARAM_INFO
	.align		4
.L_25:
        /*0098*/ 	.byte	0x04, 0x17
        /*009a*/ 	.short	(.L_27 - .L_26)
.L_26:
        /*009c*/ 	.word	0x00000000
        /*00a0*/ 	.short	0x0006
        /*00a2*/ 	.short	0x00f0
        /*00a4*/ 	.byte	0x00, 0xf0, 0x01, 0x02


	//----- nvinfo : EIATTR_KPARAM_INFO
	.align		4
.L_27:
        /*00a8*/ 	.byte	0x04, 0x17
        /*00aa*/ 	.short	(.L_29 - .L_28)
.L_28:
        /*00ac*/ 	.word	0x00000000
        /*00b0*/ 	.short	0x0005
        /*00b2*/ 	.short	0x0070
        /*00b4*/ 	.byte	0x00, 0xf0, 0x01, 0x02


	//----- nvinfo : EIATTR_KPARAM_INFO
	.align		4
.L_29:
        /*00b8*/ 	.byte	0x04, 0x17
        /*00ba*/ 	.short	(.L_31 - .L_30)
.L_30:
        /*00bc*/ 	.word	0x00000000
        /*00c0*/ 	.short	0x0004
        /*00c2*/ 	.short	0x0030
        /*00c4*/ 	.byte	0x00, 0xf0, 0xc1, 0x00


	//----- nvinfo : EIATTR_KPARAM_INFO
	.align		4
.L_31:
        /*00c8*/ 	.byte	0x04, 0x17
        /*00ca*/ 	.short	(.L_33 - .L_32)
.L_32:
        /*00cc*/ 	.word	0x00000000
        /*00d0*/ 	.short	0x0003
        /*00d2*/ 	.short	0x0024
        /*00d4*/ 	.byte	0x00, 0xf0, 0x31, 0x00


	//----- nvinfo : EIATTR_KPARAM_INFO
	.align		4
.L_33:
        /*00d8*/ 	.byte	0x04, 0x17
        /*00da*/ 	.short	(.L_35 - .L_34)
.L_34:
        /*00dc*/ 	.word	0x00000000
        /*00e0*/ 	.short	0x0002
        /*00e2*/ 	.short	0x0018
        /*00e4*/ 	.byte	0x00, 0xf0, 0x31, 0x00


	//----- nvinfo : EIATTR_KPARAM_INFO
	.align		4
.L_35:
        /*00e8*/ 	.byte	0x04, 0x17
        /*00ea*/ 	.short	(.L_37 - .L_36)
.L_36:
        /*00ec*/ 	.word	0x00000000
        /*00f0*/ 	.short	0x0001
        /*00f2*/ 	.short	0x000c
        /*00f4*/ 	.byte	0x00, 0xf0, 0x31, 0x00


	//----- nvinfo : EIATTR_KPARAM_INFO
	.align		4
.L_37:
        /*00f8*/ 	.byte	0x04, 0x17
        /*00fa*/ 	.short	(.L_39 - .L_38)
.L_38:
        /*00fc*/ 	.word	0x00000000
        /*0100*/ 	.short	0x0000
        /*0102*/ 	.short	0x0000
        /*0104*/ 	.byte	0x00, 0xf0, 0x31, 0x00


	//----- nvinfo : EIATTR_SPARSE_MMA_MASK
	.align		4
.L_39:
        /*0108*/ 	.byte	0x03, 0x50
        /*010a*/ 	.short	0x0000


	//----- nvinfo : EIATTR_MAXREG_COUNT
	.align		4
        /*010c*/ 	.byte	0x03, 0x1b
        /*010e*/ 	.short	0x00a8


	//----- nvinfo : EIATTR_COOP_GROUP_MASK_REGIDS
	.align		4
        /*0110*/ 	.byte	0x04, 0x29
        /*0112*/ 	.short	(.L_41 - .L_40)


	//   ....[0]....
.L_40:
        /*0114*/ 	.word	0xffffffff


	//   ....[1]....
        /*0118*/ 	.word	0xffffffff


	//   ....[2]....
        /*011c*/ 	.word	0xffffffff


	//   ....[3]....
        /*0120*/ 	.word	0xffffffff


	//   ....[4]....
        /*0124*/ 	.word	0xffffffff


	//   ....[5]....
        /*0128*/ 	.word	0xffffffff


	//   ....[6]....
        /*012c*/ 	.word	0xffffffff


	//   ....[7]....
        /*0130*/ 	.word	0xffffffff


	//   ....[8]....
        /*0134*/ 	.word	0xffffffff


	//   ....[9]....
        /*0138*/ 	.word	0xffffffff


	//   ....[10]....
        /*013c*/ 	.word	0xffffffff


	//   ....[11]....
        /*0140*/ 	.word	0xffffffff


	//   ....[12]....
        /*0144*/ 	.word	0xffffffff


	//   ....[13]....
        /*0148*/ 	.word	0xffffffff


	//   ....[14]....
        /*014c*/ 	.word	0xffffffff


	//   ....[15]....
        /*0150*/ 	.word	0xffffffff


	//   ....[16]....
        /*0154*/ 	.word	0xffffffff


	//----- nvinfo : EIATTR_COOP_GROUP_INSTR_OFFSETS
	.align		4
.L_41:
        /*0158*/ 	.byte	0x04, 0x28
        /*015a*/ 	.short	(.L_43 - .L_42)


	//   ....[0]....
.L_42:
        /*015c*/ 	.word	0x000011a0


	//   ....[1]....
        /*0160*/ 	.word	0x00002140


	//   ....[2]....
        /*0164*/ 	.word	0x00002240


	//   ....[3]....
        /*0168*/ 	.word	0x000025f0


	//   ....[4]....
        /*016c*/ 	.word	0x00002700


	//   ....[5]....
        /*0170*/ 	.word	0x00004bc0


	//   ....[6]....
        /*0174*/ 	.word	0x00004d00


	//   ....[7]....
        /*0178*/ 	.word	0x00004d10


	//   ....[8]....
        /*017c*/ 	.word	0x00004d40


	//   ....[9]....
        /*0180*/ 	.word	0x00006400


	//   ....[10]....
        /*0184*/ 	.word	0x00006450


	//   ....[11]....
        /*0188*/ 	.word	0x00006560


	//   ....[12]....
        /*018c*/ 	.word	0x00006590


	//   ....[13]....
        /*0190*/ 	.word	0x000069d0


	//   ....[14]....
        /*0194*/ 	.word	0x00006a40


	//   ....[15]....
        /*0198*/ 	.word	0x00006b00


	//   ....[16]....
        /*019c*/ 	.word	0x00006b40


	//----- nvinfo : EIATTR_REG_RECONFIG
	.align		4
.L_43:
        /*01a0*/ 	.byte	0x01, 0x54
	.zero		2


	//----- nvinfo : EIATTR_MBARRIER_INSTR_OFFSETS
	.align		4
        /*01a4*/ 	.byte	0x04, 0x39
        /*01a6*/ 	.short	(.L_45 - .L_44)


	//   ....[0]....
.L_44:
        /*01a8*/ 	.word	0x00000270
        /*01ac*/ 	.word	0x000000ff
        /*01b0*/ 	.word	0x00000000
        /*01b4*/ 	.short	0x0100
        /*01b6*/ 	.byte	0x08
	.zero		1


	//   ....[1]....
        /*01b8*/ 	.word	0x00000280
        /*01bc*/ 	.word	0x000000ff
        /*01c0*/ 	.word	0x00000008
        /*01c4*/ 	.short	0x0100
        /*01c6*/ 	.byte	0x08
	.zero		1


	//   ....[2]....
        /*01c8*/ 	.word	0x00000290
        /*01cc*/ 	.word	0x000000ff
        /*01d0*/ 	.word	0x00000010
        /*01d4*/ 	.short	0x0100
        /*01d6*/ 	.byte	0x09
	.zero		1


	//   ....[3]....
        /*01d8*/ 	.word	0x000002a0
        /*01dc*/ 	.word	0x000000ff
        /*01e0*/ 	.word	0x00000018
        /*01e4*/ 	.short	0x0100
        /*01e6*/ 	.byte	0x09
	.zero		1


	//   ....[4]....
        /*01e8*/ 	.word	0x000002b0
        /*01ec*/ 	.word	0x000000ff
        /*01f0*/ 	.word	0x00000020
        /*01f4*/ 	.short	0x0100
        /*01f6*/ 	.byte	0x09
	.zero		1


	//   ....[5]....
        /*01f8*/ 	.word	0x000002c0
        /*01fc*/ 	.word	0x000000ff
        /*0200*/ 	.word	0x00000028
        /*0204*/ 	.short	0x0100
        /*0206*/ 	.byte	0x09
	.zero		1


	//   ....[6]....
        /*0208*/ 	.word	0x000004e0
        /*020c*/ 	.word	0x000000ff
        /*0210*/ 	.word	0x00000018
        /*0214*/ 	.short	0x010a
        /*0216*/ 	.byte	0x29
	.zero		1


	//   ....[7]....
        /*0218*/ 	.word	0x000006e0
        /*021c*/ 	.word	0x000000ff
        /*0220*/ 	.word	0x00000008
        /*0224*/ 	.short	0x010a
        /*0226*/ 	.byte	0x29
	.zero		1


	//   ....[8]....
        /*0228*/ 	.word	0x00000990
        /*022c*/ 	.word	0x000000ff
        /*0230*/ 	.word	0x00000018
        /*0234*/ 	.short	0x010a
        /*0236*/ 	.byte	0x29
	.zero		1


	//   ....[9]....
        /*0238*/ 	.word	0x00000b80
        /*023c*/ 	.word	0x000000ff
        /*0240*/ 	.word	0x00000028
        /*0244*/ 	.short	0x010a
        /*0246*/ 	.byte	0x29
	.zero		1


	//   ....[10]....
        /*0248*/ 	.word	0x00000dd0
        /*024c*/ 	.word	0x000000ff
        /*0250*/ 	.word	0x00000028
        /*0254*/ 	.short	0x010a
        /*0256*/ 	.byte	0x29
	.zero		1


	//   ....[11]....
        /*0258*/ 	.word	0x00000fe0
        /*025c*/ 	.word	0x000000ff
        /*0260*/ 	.word	0x00000028
        /*0264*/ 	.short	0x010a
        /*0266*/ 	.byte	0x29
	.zero		1


	//   ....[12]....
        /*0268*/ 	.word	0x00001190
        /*026c*/ 	.word	0x000000ff
        /*0270*/ 	.word	0x00000000
        /*0274*/ 	.short	0x010a
        /*0276*/ 	.byte	0x04
	.zero		1


	//   ....[13]....
        /*0278*/ 	.word	0x000011f0
        /*027c*/ 	.word	0x000000ff
        /*0280*/ 	.word	0x00000010
        /*0284*/ 	.short	0x010a
        /*0286*/ 	.byte	0x04
	.zero		1


	//   ....[14]....
        /*0288*/ 	.word	0x000012f0
        /*028c*/ 	.word	0x000000ff
        /*0290*/ 	.word	0x00000010
        /*0294*/ 	.short	0x010a
        /*0296*/ 	.byte	0x04
	.zero		1


	//   ....[15]....
        /*0298*/ 	.word	0x000036e0
        /*029c*/ 	.word	0x000000ff
        /*02a0*/ 	.word	0x00000018
        /*02a4*/ 	.short	0x0101
        /*02a6*/ 	.byte	0x04
	.zero		1


	//   ....[16]....
        /*02a8*/ 	.word	0x00003b70
        /*02ac*/ 	.word	0x000000ff
        /*02b0*/ 	.word	0x00000010
        /*02b4*/ 	.short	0x010a
        /*02b6*/ 	.byte	0x04
	.zero		1


	//   ....[17]....
        /*02b8*/ 	.word	0x00003c00
        /*02bc*/ 	.word	0x000000ff
        /*02c0*/ 	.word	0x00000010
        /*02c4*/ 	.short	0x010a
        /*02c6*/ 	.byte	0x04
	.zero		1


	//   ....[18]....
        /*02c8*/ 	.word	0x000045e0
        /*02cc*/ 	.word	0x000000ff
        /*02d0*/ 	.word	0x00000020
        /*02d4*/ 	.short	0x010a
        /*02d6*/ 	.byte	0x04
	.zero		1


	//   ....[19]....
        /*02d8*/ 	.word	0x00004600
        /*02dc*/ 	.word	0x000000ff
        /*02e0*/ 	.word	0x00000020
        /*02e4*/ 	.short	0x010a
        /*02e6*/ 	.byte	0x04
	.zero		1


	//   ....[20]....
        /*02e8*/ 	.word	0x00005230
        /*02ec*/ 	.word	0x000000ff
        /*02f0*/ 	.word	0x00000018
        /*02f4*/ 	.short	0x0101
        /*02f6*/ 	.byte	0x04
	.zero		1


	//   ....[21]....
        /*02f8*/ 	.word	0x00005370
        /*02fc*/ 	.word	0x000000ff
        /*0300*/ 	.word	0x00000028
        /*0304*/ 	.short	0x0101
        /*0306*/ 	.byte	0x04
	.zero		1


	//   ....[22]....
        /*0308*/ 	.word	0x00006000
        /*030c*/ 	.word	0x000000ff
        /*0310*/ 	.word	0x00000008
        /*0314*/ 	.short	0x0101
        /*0316*/ 	.byte	0x04
	.zero		1


	//   ....[23]....
        /*0318*/ 	.word	0x00006080
        /*031c*/ 	.word	0x000000ff
        /*0320*/ 	.word	0x00000020
        /*0324*/ 	.short	0x010a
        /*0326*/ 	.byte	0x04
	.zero		1


	//   ....[24]....
        /*0328*/ 	.word	0x000063b0
        /*032c*/ 	.word	0x000000ff
        /*0330*/ 	.word	0x00000020
        /*0334*/ 	.short	0x010a
        /*0336*/ 	.byte	0x04
	.zero		1


	//   ....[25]....
        /*0338*/ 	.word	0x000069a0
        /*033c*/ 	.word	0x000000ff
        /*0340*/ 	.word	0x00000028
        /*0344*/ 	.short	0x0101
        /*0346*/ 	.byte	0x04
	.zero		1


	//   ....[26]....
        /*0348*/ 	.word	0x000075e0
        /*034c*/ 	.word	0x00000005
        /*0350*/ 	.word	0x00000018
        /*0354*/ 	.short	0x010a
        /*0356*/ 	.byte	0x3f
	.zero		1


	//   ....[27]....
        /*0358*/ 	.word	0x00007660
        /*035c*/ 	.word	0x00000005
        /*0360*/ 	.word	0x00000008
        /*0364*/ 	.short	0x010a
        /*0366*/ 	.byte	0x3f
	.zero		1


	//   ....[28]....
        /*0368*/ 	.word	0x000076e0
        /*036c*/ 	.word	0x00000007
        /*0370*/ 	.word	0x00000018
        /*0374*/ 	.short	0x010a
        /*0376*/ 	.byte	0x3f
	.zero		1


	//   ....[29]....
        /*0378*/ 	.word	0x00007750
        /*037c*/ 	.word	0x00000005
        /*0380*/ 	.word	0x00000028
        /*0384*/ 	.short	0x010a
        /*0386*/ 	.byte	0x3f
	.zero		1


	//   ....[30]....
        /*0388*/ 	.word	0x000077c0
        /*038c*/ 	.word	0x00000005
        /*0390*/ 	.word	0x00000028
        /*0394*/ 	.short	0x010a
        /*0396*/ 	.byte	0x3f
	.zero		1


	//   ....[31]....
        /*0398*/ 	.word	0x00007830
        /*039c*/ 	.word	0x00000005
        /*03a0*/ 	.word	0x00000028
        /*03a4*/ 	.short	0x010a
        /*03a6*/ 	.byte	0x3f
	.zero		1


	//   ....[32]....
        /*03a8*/ 	.word	0x00007890
        /*03ac*/ 	.word	0x00000004
        /*03b0*/ 	.word	0x00000000
        /*03b4*/ 	.short	0x010a
        /*03b6*/ 	.byte	0x3f
	.zero		1


	//   ....[33]....
        /*03b8*/ 	.word	0x000078f0
        /*03bc*/ 	.word	0x00000004
        /*03c0*/ 	.word	0x00000010
        /*03c4*/ 	.short	0x010a
        /*03c6*/ 	.byte	0x3f
	.zero		1


	//   ....[34]....
        /*03c8*/ 	.word	0x00007960
        /*03cc*/ 	.word	0x00000079
        /*03d0*/ 	.word	0x00000010
        /*03d4*/ 	.short	0x010a
        /*03d6*/ 	.byte	0x3f
	.zero		1


	//   ....[35]....
        /*03d8*/ 	.word	0x000079d0
        /*03dc*/ 	.word	0x00000009
        /*03e0*/ 	.word	0x00000020
        /*03e4*/ 	.short	0x010a
        /*03e6*/ 	.byte	0x3f
	.zero		1


	//   ....[36]....
        /*03e8*/ 	.word	0x00007a40
        /*03ec*/ 	.word	0x0000000b
        /*03f0*/ 	.word	0x00000020
        /*03f4*/ 	.short	0x010a
        /*03f6*/ 	.byte	0x3f
	.zero		1


	//----- nvinfo : EIATTR_NUM_MBARRIERS
	.align		4
.L_45:
        /*03f8*/ 	.byte	0x03, 0x38
        /*03fa*/ 	.short	0x0006


	//----- nvinfo : EIATTR_EXIT_INSTR_OFFSETS
	.align		4
        /*03fc*/ 	.byte	0x04, 0x1c
        /*03fe*/ 	.short	(.L_47 - .L_46)


	//   ....[0]....
.L_46:
        /*0400*/ 	.word	0x00000350


	//   ....[1]....
        /*0404*/ 	.word	0x00001010


	//   ....[2]....
        /*0408*/ 	.word	0x00001040


	//   ....[3]....
        /*040c*/ 	.word	0x00007420


	//   ....[4]....
        /*0410*/ 	.word	0x000075a0


	//----- nvinfo : EIATTR_REQNTID
	.align		4
.L_47:
        /*0414*/ 	.byte	0x04, 0x10
        /*0416*/ 	.short	(.L_49 - .L_48)
.L_48:
        /*0418*/ 	.word	0x00000180
        /*041c*/ 	.word	0x00000001
        /*0420*/ 	.word	0x00000001


	//----- nvinfo : EIATTR_CBANK_PARAM_SIZE
	.align		4
.L_49:
        /*0424*/ 	.byte	0x03, 0x19
        /*0426*/ 	.short	0x0290


	//----- nvinfo : EIATTR_PARAM_CBANK
	.align		4
        /*0428*/ 	.byte	0x04, 0x0a
        /*042a*/ 	.short	(.L_51 - .L_50)
	.align		4
.L_50:
        /*042c*/ 	.word	index@(.nv.constant0.kernel_cutlass_kernel_flash_attncuteflash_fwd_sm90FlashAttentionForwardSm90_object_at__tensor0000o11921211101213_tensor0000o19211101213_tensor0000o19211101213_tensor0000o11921211101213_te_0)
        /*0430*/ 	.short	0x0210
        /*0432*/ 	.short	0x0290


	//----- nvinfo : EIATTR_SW_WAR
	.align		4
.L_51:
        /*0434*/ 	.byte	0x04, 0x36
        /*0436*/ 	.short	(.L_53 - .L_52)
.L_52:
        /*0438*/ 	.word	0x00000008
.L_53:


//--------------------- .nv.callgraph             --------------------------
	.section	.nv.callgraph,"",@"SHT_CUDA_CALLGRAPH"
	.align	4
	.sectionentsize	8
	.align		4
        /*0000*/ 	.word	0x00000000
	.align		4
        /*0004*/ 	.word	0xffffffff
	.align		4
        /*0008*/ 	.word	0x00000000
	.align		4
        /*000c*/ 	.word	0xfffffffe
	.align		4
        /*0010*/ 	.word	0x00000000
	.align		4
        /*0014*/ 	.word	0xfffffffd
	.align		4
        /*0018*/ 	.word	0x00000000
	.align		4
        /*001c*/ 	.word	0xfffffffc


//--------------------- .text.kernel_cutlass_kernel_flash_attncuteflash_fwd_sm90FlashAttentionForwardSm90_object_at__tensor0000o11921211101213_tensor0000o19211101213_tensor0000o19211101213_tensor0000o11921211101213_te_0 --------------------------
	.section	.text.kernel_cutlass_kernel_flash_attncuteflash_fwd_sm90FlashAttentionForwardSm90_object_at__tensor0000o11921211101213_tensor0000o19211101213_tensor0000o19211101213_tensor0000o11921211101213_te_0,"ax",@progbits
	.sectionflags	@"SHF_BARRIERS=2"
	.align	128
        .global         kernel_cutlass_kernel_flash_attncuteflash_fwd_sm90FlashAttentionForwardSm90_object_at__tensor0000o11921211101213_tensor0000o19211101213_tensor0000o19211101213_tensor0000o11921211101213_te_0
        .type           kernel_cutlass_kernel_flash_attncuteflash_fwd_sm90FlashAttentionForwardSm90_object_at__tensor0000o11921211101213_tensor0000o19211101213_tensor0000o19211101213_tensor0000o11921211101213_te_0,@function
        .size           kernel_cutlass_kernel_flash_attncuteflash_fwd_sm90FlashAttentionForwardSm90_object_at__tensor0000o11921211101213_tensor0000o19211101213_tensor0000o19211101213_tensor0000o11921211101213_te_0,(.L_x_36 - kernel_cutlass_kernel_flash_attncuteflash_fwd_sm90FlashAttentionForwardSm90_object_at__tensor0000o11921211101213_tensor0000o19211101213_tensor0000o19211101213_tensor0000o11921211101213_te_0)
        .other          kernel_cutlass_kernel_flash_attncuteflash_fwd_sm90FlashAttentionForwardSm90_object_at__tensor0000o11921211101213_tensor0000o19211101213_tensor0000o19211101213_tensor0000o11921211101213_te_0,@"STO_CUDA_ENTRY STV_DEFAULT"
kernel_cutlass_kernel_flash_attncuteflash_fwd_sm90FlashAttentionForwardSm90_object_at__tensor0000o11921211101213_tensor0000o19211101213_tensor0000o19211101213_tensor0000o11921211101213_te_0:
.text.kernel_cutlass_kernel_flash_attncuteflash_fwd_sm90FlashAttentionForwardSm90_object_at__tensor0000o11921211101213_tensor0000o19211101213_tensor0000o19211101213_tensor0000o11921211101213_te_0:
[----:B------:R-:W1:Y:S01]  /*0000*/  LDC R1, c[0x0][0x28] ;  /* 0x00000a00ff017b82 */ /* 0x000e620000000800 */
[----:B------:R-:W2:Y:S02]  /*0010*/  S2R R14, SR_TID.X ;  /* 0x00000000000e7919 */ /* 0x000ea40000002100 */
[----:B--2---:R-:W-:-:S04]  /*0020*/  SHF.R.U32.HI R0, RZ, 0x5, R14 ;  /* 0x00000005ff007819 */ /* 0x004fc8000001160e */
[----:B------:R-:W-:-:S13]  /*0030*/  ISETP.NE.AND P0, PT, R0, RZ, PT ;  /* 0x000000ff0000720c */ /* 0x000fda0003f05270 */
[----:B-1----:R-:W-:Y:S05]  /*0040*/  @P0 BRA `(.L_x_0) ;  /* 0x0000000000a40947 */ /* 0x002fea0003800000 */
[----:B------:R-:W1:Y:S01]  /*0050*/  S2UR UR8, SR_CgaCtaId ;  /* 0x00000000000879c3 */ /* 0x000e620000008800 */
[----:B------:R-:W-:Y:S01]  /*0060*/  ULDC.64 UR12, c[0x0][0x198] ;  /* 0x00006600000c7ab9 */ /* 0x000fe20000000a00 */
[----:B------:R-:W-:Y:S01]  /*0070*/  UMOV UR4, 0x400 ;  /* 0x0000040000047882 */ /* 0x000fe20000000000 */
[----:B------:R-:W-:Y:S02]  /*0080*/  UIADD3 UR18, UP0, UR12, 0x70, URZ ;  /* 0x000000700c127890 */ /* 0x000fe4000ff1e03f */
[----:B------:R-:W-:Y:S02]  /*0090*/  UIADD3 UR20, UP1, UR12, 0xf0, URZ ;  /* 0x000000f00c147890 */ /* 0x000fe4000ff3e03f */
[----:B------:R-:W-:Y:S01]  /*00a0*/  UIADD3 UR22, UP2, UR12, 0x170, URZ ;  /* 0x000001700c167890 */ /* 0x000fe2000ff5e03f */
[----:B------:R-:W2:Y:S01]  /*00b0*/  S2UR UR6, SR_CgaCtaId ;  /* 0x00000000000679c3 */ /* 0x000ea20000008800 */
[----:B------:R-:W-:Y:S01]  /*00c0*/  UMOV UR7, 0x1 ;  /* 0x0000000100077882 */ /* 0x000fe20000000000 */
[----:B------:R-:W-:-:S02]  /*00d0*/  UIADD3 UR12, UP3, UR12, 0x1f0, URZ ;  /* 0x000001f00c0c7890 */ /* 0x000fc4000ff7e03f */
[----:B------:R-:W-:-:S04]  /*00e0*/  UIADD3 UR14, -UR7, 0x100000, URZ ;  /* 0x00100000070e7890 */ /* 0x000fc8000fffe13f */
[----:B------:R-:W-:Y:S02]  /*00f0*/  USHF.L.U32 UR15, UR14, 0xb, URZ ;  /* 0x0000000b0e0f7899 */ /* 0x000fe4000800063f */
[----:B------:R-:W-:Y:S01]  /*0100*/  USHF.L.U32 UR14, UR14, 0x1, URZ ;  /* 0x000000010e0e7899 */ /* 0x000fe2000800063f */
[----:B------:R-:W-:Y:S01]  /*0110*/  UMOV UR10, 0x8 ;  /* 0x00000008000a7882 */ /* 0x000fe20000000000 */
[----:B------:R-:W-:Y:S01]  /*0120*/  UMOV UR5, 0x400 ;  /* 0x0000040000057882 */ /* 0x000fe20000000000 */
[----:B------:R-:W-:Y:S02]  /*0130*/  UIADD3.X UR19, URZ, UR13, URZ, UP0, !UPT ;  /* 0x0000000d3f137290 */ /* 0x000fe400087fe43f */
[----:B------:R-:W-:-:S04]  /*0140*/  UIADD3 UR16, -UR10, 0x100000, URZ ;  /* 0x001000000a107890 */ /* 0x000fc8000fffe13f */
[----:B------:R-:W-:Y:S02]  /*0150*/  USHF.L.U32 UR17, UR16, 0xb, URZ ;  /* 0x0000000b10117899 */ /* 0x000fe4000800063f */
[----:B------:R-:W-:Y:S02]  /*0160*/  USHF.L.U32 UR16, UR16, 0x1, URZ ;  /* 0x0000000110107899 */ /* 0x000fe4000800063f */
[----:B------:R-:W-:Y:S02]  /*0170*/  UIADD3.X UR21, URZ, UR13, URZ, UP1, !UPT ;  /* 0x0000000d3f157290 */ /* 0x000fe40008ffe43f */
[----:B------:R-:W-:Y:S02]  /*0180*/  UIADD3.X UR23, URZ, UR13, URZ, UP2, !UPT ;  /* 0x0000000d3f177290 */ /* 0x000fe400097fe43f */
[----:B------:R-:W-:Y:S01]  /*0190*/  UIADD3.X UR13, URZ, UR13, URZ, UP3, !UPT ;  /* 0x0000000d3f0d7290 */ /* 0x000fe20009ffe43f */
[----:B------:R3:W-:Y:S01]  /*01a0*/  UTMACCTL.PF [UR18] ;  /* 0x00000000120079b9 */ /* 0x0007e20008040000 */
[----:B-1----:R-:W-:-:S03]  /*01b0*/  ULEA UR8, UR8, UR4, 0x18 ;  /* 0x0000000408087291 */ /* 0x002fc6000f8ec03f */
[----:B------:R3:W-:Y:S01]  /*01c0*/  UTMACCTL.PF [UR20] ;  /* 0x00000000140079b9 */ /* 0x0007e20008040000 */
[----:B--2---:R-:W-:Y:S02]  /*01d0*/  ULEA UR9, UR6, UR5, 0x18 ;  /* 0x0000000506097291 */ /* 0x004fe4000f8ec03f */
[----:B------:R-:W-:-:S04]  /*01e0*/  UIADD3 UR4, -UR7, 0x100000, URZ ;  /* 0x0010000007047890 */ /* 0x000fc8000fffe13f */
[----:B------:R-:W-:Y:S02]  /*01f0*/  USHF.L.U32 UR5, UR4, 0xb, URZ ;  /* 0x0000000b04057899 */ /* 0x000fe4000800063f */
[----:B------:R-:W-:Y:S01]  /*0200*/  USHF.L.U32 UR4, UR4, 0x1, URZ ;  /* 0x0000000104047899 */ /* 0x000fe2000800063f */
[----:B------:R3:W-:Y:S01]  /*0210*/  UTMACCTL.PF [UR22] ;  /* 0x00000000160079b9 */ /* 0x0007e20008040000 */
[----:B------:R-:W-:-:S04]  /*0220*/  UIADD3 UR6, -UR10, 0x100000, URZ ;  /* 0x001000000a067890 */ /* 0x000fc8000fffe13f */
[----:B------:R-:W-:Y:S02]  /*0230*/  USHF.L.U32 UR7, UR6, 0xb, URZ ;  /* 0x0000000b06077899 */ /* 0x000fe4000800063f */
[----:B------:R-:W-:Y:S01]  /*0240*/  USHF.L.U32 UR6, UR6, 0x1, URZ ;  /* 0x0000000106067899 */ /* 0x000fe2000800063f */
[----:B------:R3:W-:Y:S01]  /*0250*/  UTMACCTL.PF [UR12] ;  /* 0x000000000c0079b9 */ /* 0x0007e20008040000 */
[----:B------:R-:W1:Y:S02]  /*0260*/  FENCE.VIEW.ASYNC.S ;  /* 0x00000000000073c6 */ /* 0x000e640000000000 */
[----:B-1----:R3:W1:Y:S01]  /*0270*/  SYNCS.EXCH.64 URZ, [UR8], UR14 ;  /* 0x0000000e083f75b2 */ /* 0x0026620008000100 */
[----:B------:R3:W2:Y:S01]  /*0280*/  SYNCS.EXCH.64 URZ, [UR8+0x8], UR16 ;  /* 0x00000810083f75b2 */ /* 0x0006a20008000100 */
[----:B------:R3:W4:Y:S06]  /*0290*/  SYNCS.EXCH.64 URZ, [UR9+0x10], UR4 ;  /* 0x00001004093f75b2 */ /* 0x00072c0008000100 */
[----:B------:R3:W5:Y:S01]  /*02a0*/  SYNCS.EXCH.64 URZ, [UR9+0x18], UR6 ;  /* 0x00001806093f75b2 */ /* 0x0007620008000100 */
[----:B------:R3:W1:Y:S01]  /*02b0*/  SYNCS.EXCH.64 URZ, [UR9+0x20], UR4 ;  /* 0x00002004093f75b2 */ /* 0x0006620008000100 */
[----:B------:R3:W1:Y:S02]  /*02c0*/  SYNCS.EXCH.64 URZ, [UR9+0x28], UR6 ;  /* 0x00002806093f75b2 */ /* 0x0006640008000100 */
[----:B---3--:R-:W-:Y:S01]  /*02d0*/  NOP ;  /* 0x0000000000007918 */ /* 0x008fe20000000000 */
.L_x_0:
[----:B------:R-:W-:Y:S01]  /*02e0*/  ISETP.GT.AND P0, PT, R0, 0x3, PT ;  /* 0x000000030000780c */ /* 0x000fe20003f04270 */
[----:B------:R-:W-:Y:S01]  /*02f0*/  NOP ;  /* 0x0000000000007918 */ /* 0x000fe20000000000 */
[----:B-12-45:R-:W-:Y:S11]  /*0300*/  BAR.SYNC.DEFER_BLOCKING 0x0 ;  /* 0x0000000000007b1d */ /* 0x036ff60000010000 */
[----:B------:R-:W-:Y:S05]  /*0310*/  @P0 BRA `(.L_x_1) ;  /* 0x0000000c004c0947 */ /* 0x000fea0003800000 */
[----:B------:R-:W-:-:S08]  /*0320*/  NOP ;  /* 0x0000000000007918 */ /* 0x000fd00000000000 */
[----:B------:R-:W1:-:S00]  /*0330*/  USETMAXREG.DEALLOC.CTAPOOL 0x18 ;  /* 0x00000018000079c8 */ /* 0x000e4000080e0500 */
[----:B-1----:R-:W-:-:S13]  /*0340*/  LOP3.LUT P0, RZ, R0, 0x3, RZ, 0xc0, !PT ;  /* 0x0000000300ff7812 */ /* 0x002fda000780c0ff */
[----:B------:R-:W-:Y:S05]  /*0350*/  @P0 EXIT ;  /* 0x000000000000094d */ /* 0x000fea0003800000 */
[----:B------:R-:W1:Y:S01]  /*0360*/  S2UR UR4, SR_CgaCtaId ;  /* 0x00000000000479c3 */ /* 0x000e620000008800 */
[----:B------:R-:W-:Y:S01]  /*0370*/  UMOV UR41, 0x400 ;  /* 0x0000040000297882 */ /* 0x000fe20000000000 */
[----:B------:R-:W-:Y:S01]  /*0380*/  MOV R0, 0x80000000 ;  /* 0x8000000000007802 */ /* 0x000fe20000000f00 */
[----:B------:R-:W-:Y:S01]  /*0390*/  ULDC UR11, c[0x0][0x21c] ;  /* 0x00008700000b7ab9 */ /* 0x000fe20000000800 */
[----:B------:R-:W-:Y:S01]  /*03a0*/  ULDC.64 UR8, c[0x0][0x198] ;  /* 0x0000660000087ab9 */ /* 0x000fe20000000a00 */
[----:B------:R-:W-:Y:S02]  /*03b0*/  UIADD3 UR10, -UR11, URZ, URZ ;  /* 0x0000003f0b0a7290 */ /* 0x000fe4000fffe13f */
[----:B------:R-:W-:Y:S01]  /*03c0*/  UIADD3 UR6, UR11, -0x1, URZ ;  /* 0xffffffff0b067890 */ /* 0x000fe2000fffe03f */
[----:B------:R-:W2:Y:S01]  /*03d0*/  S2UR UR28, SR_CTAID.Y ;  /* 0x00000000001c79c3 */ /* 0x000ea20000002600 */
[----:B------:R-:W-:Y:S02]  /*03e0*/  USHF.R.S32.HI UR10, URZ, 0x1f, UR10 ;  /* 0x0000001f3f0a7899 */ /* 0x000fe4000801140a */
[----:B------:R-:W-:-:S02]  /*03f0*/  USHF.R.S32.HI UR7, URZ, 0x1f, UR6 ;  /* 0x0000001f3f077899 */ /* 0x000fc40008011406 */
[----:B------:R-:W-:Y:S02]  /*0400*/  ULEA.HI UR10, UR10, -UR11, URZ, 0x7 ;  /* 0x8000000b0a0a7291 */ /* 0x000fe4000f8f383f */
[----:B------:R-:W-:Y:S01]  /*0410*/  ULEA.HI UR7, UR7, UR6, URZ, 0x7 ;  /* 0x0000000607077291 */ /* 0x000fe2000f8f383f */
[----:B------:R-:W3:Y:S01]  /*0420*/  S2UR UR29, SR_CTAID.Z ;  /* 0x00000000001d79c3 */ /* 0x000ee20000002700 */
[----:B------:R-:W-:Y:S01]  /*0430*/  USHF.R.S32.HI UR10, URZ, 0x7, UR10 ;  /* 0x000000073f0a7899 */ /* 0x000fe2000801140a */
[----:B------:R-:W-:Y:S01]  /*0440*/  ULDC.64 UR16, c[0x0][0x198] ;  /* 0x0000660000107ab9 */ /* 0x000fe20000000a00 */
[----:B------:R-:W-:Y:S02]  /*0450*/  UMOV UR18, URZ ;  /* 0x0000003f00127c82 */ /* 0x000fe40008000000 */
[----:B------:R-:W-:Y:S02]  /*0460*/  UIADD3 UR6, -UR10, URZ, URZ ;  /* 0x0000003f0a067290 */ /* 0x000fe4000fffe13f */
[----:B------:R-:W-:Y:S01]  /*0470*/  UIADD3 UR30, UP2, UR8, 0xf0, URZ ;  /* 0x000000f0081e7890 */ /* 0x000fe2000ff5e03f */
[----:B------:R-:W4:Y:S01]  /*0480*/  S2UR UR43, SR_CTAID.X ;  /* 0x00000000002b79c3 */ /* 0x000f220000002500 */
[----:B-1----:R-:W-:-:S02]  /*0490*/  ULEA UR41, UR4, UR41, 0x18 ;  /* 0x0000002904297291 */ /* 0x002fc4000f8ec03f */
[----:B------:R-:W-:Y:S01]  /*04a0*/  UIADD3 UR32, UP3, UR16, 0xf0, URZ ;  /* 0x000000f010207890 */ /* 0x000fe2000ff7e03f */
[----:B------:R-:W-:Y:S01]  /*04b0*/  ULDC.64 UR4, c[0x0][0x198] ;  /* 0x0000660000047ab9 */ /* 0x000fe20000000a00 */
[----:B------:R-:W-:Y:S02]  /*04c0*/  ULEA.HI.SX32 UR7, UR7, 0x1, 0x19 ;  /* 0x0000000107077891 */ /* 0x000fe4000f8fca3f */
[----:B------:R-:W-:-:S03]  /*04d0*/  UIADD3 UR14, UP1, UR4, 0xf0, URZ ;  /* 0x000000f0040e7890 */ /* 0x000fc6000ff3e03f */
[----:B------:R-:W1:Y:S01]  /*04e0*/  SYNCS.PHASECHK.TRANS64.TRYWAIT P0, [UR41+0x18], R0 ;  /* 0x00001800ff0075a7 */ /* 0x000e620008000169 */
[----:B------:R-:W-:Y:S01]  /*04f0*/  UISETP.GT.AND UP0, UPT, UR11, URZ, UPT ;  /* 0x0000003f0b00728c */ /* 0x000fe2000bf04270 */
[----:B------:R-:W-:Y:S01]  /*0500*/  UMOV UR10, 0x40 ;  /* 0x00000040000a7882 */ /* 0x000fe20000000000 */
[----:B--2---:R-:W-:Y:S01]  /*0510*/  UMOV UR20, UR28 ;  /* 0x0000001c00147c82 */ /* 0x004fe20008000000 */
[----:B------:R-:W-:Y:S01]  /*0520*/  UMOV UR12, UR28 ;  /* 0x0000001c000c7c82 */ /* 0x000fe20008000000 */
[----:B---3--:R-:W-:Y:S01]  /*0530*/  UMOV UR21, UR29 ;  /* 0x0000001d00157c82 */ /* 0x008fe20008000000 */
[----:B------:R-:W-:Y:S01]  /*0540*/  UMOV UR13, UR29 ;  /* 0x0000001d000d7c82 */ /* 0x000fe20008000000 */
[----:B-1--4-:R-:W-:Y:S05]  /*0550*/  @!P0 BRA `(.L_x_2) ;  /* 0x0000007000148947 */ /* 0x012fea0003800000 */
.L_x_21:
[----:B------:R-:W-:Y:S01]  /*0560*/  ELECT P0, URZ, PT ;  /* 0x00000000003f782f */ /* 0x000fe20003800000 */
[----:B------:R-:W-:Y:S01]  /*0570*/  @!UP0 UMOV UR7, UR6 ;  /* 0x0000000600078c82 */ /* 0x000fe20008000000 */
[----:B------:R-:W-:Y:S02]  /*0580*/  UIADD3.X UR33, URZ, UR17, URZ, UP3, !UPT ;  /* 0x000000113f217290 */ /* 0x000fe40009ffe43f */
[----:B------:R-:W-:Y:S02]  /*0590*/  USHF.L.U32 UR22, UR7, 0x7, URZ ;  /* 0x0000000707167899 */ /* 0x000fe4000800063f */
[----:B------:R-:W-:Y:S02]  /*05a0*/  UIADD3.X UR15, URZ, UR5, URZ, UP1, !UPT ;  /* 0x000000053f0f7290 */ /* 0x000fe40008ffe43f */
[----:B------:R-:W-:Y:S02]  /*05b0*/  UIADD3.X UR31, URZ, UR9, URZ, UP2, !UPT ;  /* 0x000000093f1f7290 */ /* 0x000fe400097fe43f */
[----:B------:R-:W-:-:S02]  /*05c0*/  UIADD3 UR16, UR41, 0x18400, URZ ;  /* 0x0001840029107890 */ /* 0x000fc4000fffe03f */
[----:B------:R-:W-:Y:S01]  /*05d0*/  UIADD3 UR17, UR41, 0x10, URZ ;  /* 0x0000001029117890 */ /* 0x000fe2000fffe03f */
[----:B------:R-:W-:Y:S01]  /*05e0*/  @P0 MOV R2, 0xc000 ;  /* 0x0000c00000020802 */ /* 0x000fe20000000f00 */
[----:B------:R-:W-:Y:S02]  /*05f0*/  UIADD3 UR19, UR22, -0x80, URZ ;  /* 0xffffff8016137890 */ /* 0x000fe4000fffe03f */
[----:B------:R-:W-:Y:S02]  /*0600*/  UIADD3 UR8, UR41, 0x1c400, URZ ;  /* 0x0001c40029087890 */ /* 0x000fe4000fffe03f */
[----:B------:R2:W-:Y:S01]  /*0610*/  @P0 SYNCS.ARRIVE.TRANS64 RZ, [UR41+0x10], R2 ;  /* 0x00001002ffff09a7 */ /* 0x0005e20008000029 */
[----:B------:R-:W-:Y:S02]  /*0620*/  UIADD3 UR9, UR41, 0x10, URZ ;  /* 0x0000001029097890 */ /* 0x000fe4000fffe03f */
[----:B------:R-:W-:Y:S02]  /*0630*/  UIADD3 UR24, UR41, 0x20400, URZ ;  /* 0x0002040029187890 */ /* 0x000fe4000fffe03f */
[----:B------:R-:W-:Y:S01]  /*0640*/  UIADD3 UR25, UR41, 0x10, URZ ;  /* 0x0000001029197890 */ /* 0x000fe2000fffe03f */
[----:B------:R3:W-:Y:S01]  /*0650*/  UTMALDG.4D [UR16], [UR14], desc[URZ] ;  /* 0x00003f100e0075b4 */ /* 0x0007e20008019000 */
[----:B------:R-:W-:Y:S01]  /*0660*/  UMOV UR11, UR19 ;  /* 0x00000013000b7c82 */ /* 0x000fe20008000000 */
[----:B------:R-:W-:Y:S01]  /*0670*/  UMOV UR26, 0x80 ;  /* 0x00000080001a7882 */ /* 0x000fe20000000000 */
[----:B------:R-:W-:Y:S01]  /*0680*/  UMOV UR27, UR19 ;  /* 0x00000013001b7c82 */ /* 0x000fe20008000000 */
[----:B------:R-:W-:Y:S01]  /*0690*/  ULDC.64 UR4, c[0x0][0x198] ;  /* 0x0000660000047ab9 */ /* 0x000fe20000000a00 */
[----:B------:R-:W-:Y:S01]  /*06a0*/  UMOV UR42, URZ ;  /* 0x0000003f002a7c82 */ /* 0x000fe20008000000 */
[----:B------:R-:W-:Y:S01]  /*06b0*/  UIADD3 UR6, UP0, UR4, 0x70, URZ ;  /* 0x0000007004067890 */ /* 0x000fe2000ff1e03f */
[----:B------:R4:W-:Y:S01]  /*06c0*/  UTMALDG.4D [UR8], [UR30], desc[URZ] ;  /* 0x00003f081e0075b4 */ /* 0x0009e20008019000 */
[----:B------:R2:W-:Y:S01]  /*06d0*/  UTMALDG.4D [UR24], [UR32], desc[URZ] ;  /* 0x00003f18200075b4 */ /* 0x0005e20008019000 */
[----:B------:R-:W5:Y:S01]  /*06e0*/  SYNCS.PHASECHK.TRANS64.TRYWAIT P0, [UR41+0x8], R0 ;  /* 0x00000800ff0075a7 */ /* 0x000f620008000169 */
[----:B---3--:R-:W-:Y:S01]  /*06f0*/  ULDC.64 UR14, c[0x0][0x198] ;  /* 0x00006600000e7ab9 */ /* 0x008fe20000000a00 */
[----:B----4-:R-:W-:Y:S01]  /*0700*/  ULDC.64 UR8, c[0x0][0x198] ;  /* 0x0000660000087ab9 */ /* 0x010fe20000000a00 */
[----:B------:R-:W-:Y:S01]  /*0710*/  UMOV UR10, 0x40 ;  /* 0x00000040000a7882 */ /* 0x000fe20000000000 */
[----:B--2--5:R-:W-:Y:S05]  /*0720*/  @!P0 BRA `(.L_x_3) ;  /* 0x0000006c00c08947 */ /* 0x024fea0003800000 */
.L_x_22:
[----:B------:R-:W-:Y:S01]  /*0730*/  ELECT P0, URZ, PT ;  /* 0x00000000003f782f */ /* 0x000fe20003800000 */
[----:B------:R-:W-:Y:S02]  /*0740*/  UIADD3.X UR5, URZ, UR5, URZ, UP0, !UPT ;  /* 0x000000053f057290 */ /* 0x000fe400087fe43f */
[----:B------:R-:W-:Y:S02]  /*0750*/  UISETP.GE.AND UP0, UPT, UR7, 0x2, UPT ;  /* 0x000000020700788c */ /* 0x000fe4000bf06270 */
[----:B------:R-:W-:Y:S02]  /*0760*/  UIADD3 UR14, UP1, UR14, 0x70, URZ ;  /* 0x000000700e0e7890 */ /* 0x000fe4000ff3e03f */
[----:B------:R-:W-:Y:S02]  /*0770*/  UIADD3 UR16, UP2, UR8, 0x70, URZ ;  /* 0x0000007008107890 */ /* 0x000fe4000ff5e03f */
[----:B------:R-:W-:Y:S02]  /*0780*/  USHF.L.U32 UR43, UR43, 0x7, URZ ;  /* 0x000000072b2b7899 */ /* 0x000fe4000800063f */
[----:B------:R-:W-:-:S02]  /*0790*/  UIADD3 UR40, UR41, 0xc400, URZ ;  /* 0x0000c40029287890 */ /* 0x000fc4000fffe03f */
[----:B------:R-:W-:Y:S01]  /*07a0*/  @P0 IMAD.MOV.U32 R0, RZ, RZ, 0xc000 ;  /* 0x0000c000ff000424 */ /* 0x000fe200078e00ff */
[----:B------:R-:W-:Y:S02]  /*07b0*/  UIADD3.X UR15, URZ, UR15, URZ, UP1, !UPT ;  /* 0x0000000f3f0f7290 */ /* 0x000fe40008ffe43f */
[----:B------:R-:W-:Y:S02]  /*07c0*/  UIADD3 UR8, UR41, 0x10400, URZ ;  /* 0x0001040029087890 */ /* 0x000fe4000fffe03f */
[----:B------:R2:W-:Y:S01]  /*07d0*/  @P0 SYNCS.ARRIVE.TRANS64 RZ, [UR41], R0 ;  /* 0x00000000ffff09a7 */ /* 0x0005e20008000029 */
[----:B------:R-:W-:Y:S01]  /*07e0*/  PLOP3.LUT P0, PT, PT, PT, UP0, 0x80, 0x0 ;  /* 0x000000000000781c */ /* 0x000fe20003f0f008 */
[----:B------:R-:W-:Y:S02]  /*07f0*/  UIADD3.X UR17, URZ, UR9, URZ, UP2, !UPT ;  /* 0x000000093f117290 */ /* 0x000fe400097fe43f */
[----:B------:R-:W-:Y:S01]  /*0800*/  UIADD3 UR24, UR41, 0x14400, URZ ;  /* 0x0001440029187890 */ /* 0x000fe2000fffe03f */
[----:B------:R-:W-:Y:S01]  /*0810*/  UMOV UR44, UR28 ;  /* 0x0000001c002c7c82 */ /* 0x000fe20008000000 */
[----:B------:R-:W-:Y:S01]  /*0820*/  UMOV UR45, UR29 ;  /* 0x0000001d002d7c82 */ /* 0x000fe20008000000 */
[----:B------:R-:W-:Y:S01]  /*0830*/  UMOV UR4, UR6 ;  /* 0x0000000600047c82 */ /* 0x000fe20008000000 */
[----:B------:R-:W-:Y:S01]  /*0840*/  UMOV UR12, UR28 ;  /* 0x0000001c000c7c82 */ /* 0x000fe20008000000 */
[----:B------:R-:W-:Y:S01]  /*0850*/  UMOV UR13, UR29 ;  /* 0x0000001d000d7c82 */ /* 0x000fe20008000000 */
[----:B------:R-:W-:Y:S01]  /*0860*/  UMOV UR9, UR41 ;  /* 0x0000002900097c82 */ /* 0x000fe20008000000 */
[----:B------:R-:W-:Y:S01]  /*0870*/  UMOV UR11, UR43 ;  /* 0x0000002b000b7c82 */ /* 0x000fe20008000000 */
[----:B------:R3:W-:Y:S01]  /*0880*/  UTMALDG.4D [UR40], [UR4], desc[URZ] ;  /* 0x00003f28040075b4 */ /* 0x0007e20008019000 */
[----:B------:R-:W-:Y:S01]  /*0890*/  UMOV UR26, 0x80 ;  /* 0x00000080001a7882 */ /* 0x000fe20000000000 */
[----:B------:R-:W-:Y:S01]  /*08a0*/  UMOV UR25, UR41 ;  /* 0x0000002900197c82 */ /* 0x000fe20008000000 */
[----:B------:R-:W-:Y:S01]  /*08b0*/  UMOV UR27, UR43 ;  /* 0x0000002b001b7c82 */ /* 0x000fe20008000000 */
[----:B--2---:R-:W-:Y:S01]  /*08c0*/  MOV R0, 0x1 ;  /* 0x0000000100007802 */ /* 0x004fe20000000f00 */
[----:B------:R3:W-:Y:S01]  /*08d0*/  UTMALDG.4D [UR8], [UR14], desc[URZ] ;  /* 0x00003f080e0075b4 */ /* 0x0007e20008019000 */
[----:B------:R3:W-:Y:S02]  /*08e0*/  UTMALDG.4D [UR24], [UR16], desc[URZ] ;  /* 0x00003f18100075b4 */ /* 0x0007e40008019000 */
[----:B---3--:R-:W-:Y:S05]  /*08f0*/  @!P0 BRA `(.L_x_4) ;  /* 0x0000000400288947 */ /* 0x008fea0003800000 */
[----:B------:R-:W-:Y:S01]  /*0900*/  UIADD3 UR7, -UR7, URZ, URZ ;  /* 0x0000003f07077290 */ /* 0x000fe2000fffe13f */
[----:B-1----:R-:W-:Y:S01]  /*0910*/  MOV R5, 0x1 ;  /* 0x0000000100057802 */ /* 0x002fe20000000f00 */
[----:B------:R-:W-:-:S03]  /*0920*/  UIADD3 UR27, UR22, -0x100, URZ ;  /* 0xffffff00161b7890 */ /* 0x000fc6000fffe03f */
[----:B------:R-:W-:Y:S01]  /*0930*/  ULDC.64 UR22, c[0x0][0x198] ;  /* 0x0000660000167ab9 */ /* 0x000fe20000000a00 */
[----:B------:R-:W-:-:S08]  /*0940*/  IMAD.U32 R4, RZ, RZ, UR7 ;  /* 0x00000007ff047e24 */ /* 0x000fd0000f8e00ff */
.L_x_7:
[----:B------:R-:W-:Y:S01]  /*0950*/  LOP3.LUT R0, R5, 0x1, RZ, 0x3c, !PT ;  /* 0x0000000105007812 */ /* 0x000fe200078e3cff */
[----:B------:R-:W-:Y:S02]  /*0960*/  UIADD3 UR6, UP0, UR22, 0xf0, URZ ;  /* 0x000000f016067890 */ /* 0x000fe4000ff1e03f */
[----:B------:R-:W-:Y:S01]  /*0970*/  UIADD3 UR14, UP1, UR22, 0xf0, URZ ;  /* 0x000000f0160e7890 */ /* 0x000fe2000ff3e03f */
[----:B------:R-:W-:-:S04]  /*0980*/  SHF.L.U32 R2, R0, 0x1f, RZ ;  /* 0x0000001f00027819 */ /* 0x000fc800000006ff */
[----:B------:R-:W1:Y:S02]  /*0990*/  SYNCS.PHASECHK.TRANS64.TRYWAIT P0, [UR41+0x18], R2 ;  /* 0x00001802ff0075a7 */ /* 0x000e640008000169 */
[----:B-1----:R-:W-:Y:S05]  /*09a0*/  @!P0 BRA `(.L_x_5) ;  /* 0x0000006c00408947 */ /* 0x002fea0003800000 */
.L_x_24:
[----:B------:R-:W-:Y:S02]  /*09b0*/  ELECT P0, URZ, PT ;  /* 0x00000000003f782f */ /* 0x000fe40003800000 */
[----:B------:R-:W-:Y:S01]  /*09c0*/  IADD3 R4, R4, 0x1, RZ ;  /* 0x0000000104047810 */ /* 0x000fe20007ffe0ff */
[----:B------:R-:W-:Y:S02]  /*09d0*/  UIADD3 UR4, UP2, UR22, 0xf0, URZ ;  /* 0x000000f016047890 */ /* 0x000fe4000ff5e03f */
[----:B------:R-:W-:Y:S01]  /*09e0*/  UIADD3 UR24, UR41, 0x18400, URZ ;  /* 0x0001840029187890 */ /* 0x000fe2000fffe03f */
[----:B------:R-:W-:Y:S01]  /*09f0*/  ISETP.NE.AND P1, PT, R4, -0x1, PT ;  /* 0xffffffff0400780c */ /* 0x000fe20003f25270 */
[----:B------:R-:W-:Y:S02]  /*0a00*/  UIADD3 UR25, UR41, 0x10, URZ ;  /* 0x0000001029197890 */ /* 0x000fe4000fffe03f */
[----:B------:R-:W-:Y:S02]  /*0a10*/  UIADD3.X UR7, URZ, UR23, URZ, UP0, !UPT ;  /* 0x000000173f077290 */ /* 0x000fe400087fe43f */
[----:B------:R-:W-:-:S02]  /*0a20*/  UIADD3 UR16, UR41, 0x1c400, URZ ;  /* 0x0001c40029107890 */ /* 0x000fc4000fffe03f */
[----:B------:R-:W-:Y:S01]  /*0a30*/  UIADD3 UR17, UR41, 0x10, URZ ;  /* 0x0000001029117890 */ /* 0x000fe2000fffe03f */
[----:B------:R-:W-:Y:S01]  /*0a40*/  @P0 MOV R2, 0xc000 ;  /* 0x0000c00000020802 */ /* 0x000fe20000000f00 */
[----:B------:R-:W-:Y:S02]  /*0a50*/  UIADD3.X UR15, URZ, UR23, URZ, UP1, !UPT ;  /* 0x000000173f0f7290 */ /* 0x000fe40008ffe43f */
[----:B------:R-:W-:Y:S02]  /*0a60*/  UIADD3 UR8, UR41, 0x20400, URZ ;  /* 0x0002040029087890 */ /* 0x000fe4000fffe03f */
[----:B------:R2:W-:Y:S01]  /*0a70*/  @P0 SYNCS.ARRIVE.TRANS64 RZ, [UR41+0x10], R2 ;  /* 0x00001002ffff09a7 */ /* 0x0005e20008000029 */
[----:B------:R-:W-:Y:S02]  /*0a80*/  UIADD3 UR9, UR41, 0x10, URZ ;  /* 0x0000001029097890 */ /* 0x000fe4000fffe03f */
[----:B------:R-:W-:Y:S01]  /*0a90*/  UIADD3.X UR5, URZ, UR23, URZ, UP2, !UPT ;  /* 0x000000173f057290 */ /* 0x000fe200097fe43f */
[----:B------:R-:W-:Y:S01]  /*0aa0*/  UMOV UR26, URZ ;  /* 0x0000003f001a7c82 */ /* 0x000fe20008000000 */
[----:B------:R-:W-:Y:S01]  /*0ab0*/  UMOV UR18, 0x40 ;  /* 0x0000004000127882 */ /* 0x000fe20000000000 */
[----:B------:R-:W-:Y:S01]  /*0ac0*/  UMOV UR19, UR27 ;  /* 0x0000001b00137c82 */ /* 0x000fe20008000000 */
[----:B------:R-:W-:Y:S01]  /*0ad0*/  UMOV UR20, UR28 ;  /* 0x0000001c00147c82 */ /* 0x000fe20008000000 */
[----:B------:R-:W-:Y:S01]  /*0ae0*/  UMOV UR21, UR29 ;  /* 0x0000001d00157c82 */ /* 0x000fe20008000000 */
[----:B--2---:R-:W-:Y:S01]  /*0af0*/  IMAD.U32 R2, R5, -0x80000000, RZ ;  /* 0x8000000005027824 */ /* 0x004fe200078e00ff */
[----:B------:R2:W-:Y:S01]  /*0b00*/  UTMALDG.4D [UR24], [UR6], desc[URZ] ;  /* 0x00003f18060075b4 */ /* 0x0005e20008019000 */
[----:B------:R-:W-:Y:S01]  /*0b10*/  UMOV UR10, 0x80 ;  /* 0x00000080000a7882 */ /* 0x000fe20000000000 */
[----:B------:R-:W-:Y:S01]  /*0b20*/  UMOV UR11, UR27 ;  /* 0x0000001b000b7c82 */ /* 0x000fe20008000000 */
[----:B------:R-:W-:Y:S01]  /*0b30*/  UMOV UR12, UR28 ;  /* 0x0000001c000c7c82 */ /* 0x000fe20008000000 */
[----:B------:R-:W-:Y:S01]  /*0b40*/  UMOV UR13, UR29 ;  /* 0x0000001d000d7c82 */ /* 0x000fe20008000000 */
[----:B------:R-:W-:Y:S01]  /*0b50*/  UIADD3 UR35, UR27, 0x80, URZ ;  /* 0x000000801b237890 */ /* 0x000fe2000fffe03f */
[----:B------:R2:W-:Y:S01]  /*0b60*/  UTMALDG.4D [UR16], [UR14], desc[URZ] ;  /* 0x00003f100e0075b4 */ /* 0x0005e20008019000 */
[----:B------:R2:W-:Y:S01]  /*0b70*/  UTMALDG.4D [UR8], [UR4], desc[URZ] ;  /* 0x00003f08040075b4 */ /* 0x0005e20008019000 */
[----:B------:R-:W3:Y:S02]  /*0b80*/  SYNCS.PHASECHK.TRANS64.TRYWAIT P0, [UR41+0x28], R2 ;  /* 0x00002802ff0075a7 */ /* 0x000ee40008000169 */
[----:B--23--:R-:W-:Y:S07]  /*0b90*/  @!P0 BRA `(.L_x_6) ;  /* 0x0000006800e48947 */ /* 0x00cfee0003800000 */
.L_x_26:
[----:B------:R-:W-:Y:S01]  /*0ba0*/  ELECT P0, URZ, PT ;  /* 0x00000000003f782f */ /* 0x000fe20003800000 */
[----:B-1----:R-:W-:Y:S01]  /*0bb0*/  IMAD.MOV.U32 R5, RZ, RZ, R0 ;  /* 0x000000ffff057224 */ /* 0x002fe200078e0000 */
[----:B------:R-:W-:Y:S02]  /*0bc0*/  UIADD3 UR4, UP0, UR22, 0x170, URZ ;  /* 0x0000017016047890 */ /* 0x000fe4000ff1e03f */
[----:B------:R-:W-:Y:S02]  /*0bd0*/  UIADD3 UR6, UP1, UR22, 0x170, URZ ;  /* 0x0000017016067890 */ /* 0x000fe4000ff3e03f */
[----:B------:R-:W-:Y:S02]  /*0be0*/  UIADD3 UR14, UP2, UR22, 0x170, URZ ;  /* 0x00000170160e7890 */ /* 0x000fe4000ff5e03f */
[----:B------:R-:W-:Y:S02]  /*0bf0*/  UIADD3 UR32, UR41, 0x400, URZ ;  /* 0x0000040029207890 */ /* 0x000fe4000fffe03f */
[----:B------:R-:W-:-:S02]  /*0c00*/  UIADD3 UR33, UR41, 0x20, URZ ;  /* 0x0000002029217890 */ /* 0x000fc4000fffe03f */
[----:B------:R-:W-:Y:S01]  /*0c10*/  UIADD3.X UR5, URZ, UR23, URZ, UP0, !UPT ;  /* 0x000000173f057290 */ /* 0x000fe200087fe43f */
[----:B------:R-:W-:Y:S01]  /*0c20*/  @P0 MOV R2, 0xc000 ;  /* 0x0000c00000020802 */ /* 0x000fe20000000f00 */
[----:B------:R-:W-:Y:S02]  /*0c30*/  UIADD3 UR16, UR41, 0x4400, URZ ;  /* 0x0000440029107890 */ /* 0x000fe4000fffe03f */
[----:B------:R-:W-:Y:S02]  /*0c40*/  UIADD3 UR17, UR41, 0x20, URZ ;  /* 0x0000002029117890 */ /* 0x000fe4000fffe03f */
[----:B------:R2:W-:Y:S01]  /*0c50*/  @P0 SYNCS.ARRIVE.TRANS64 RZ, [UR41+0x20], R2 ;  /* 0x00002002ffff09a7 */ /* 0x0005e20008000029 */
[----:B------:R-:W-:Y:S02]  /*0c60*/  UIADD3.X UR7, URZ, UR23, URZ, UP1, !UPT ;  /* 0x000000173f077290 */ /* 0x000fe40008ffe43f */
[----:B------:R-:W-:Y:S02]  /*0c70*/  UIADD3 UR8, UR41, 0x8400, URZ ;  /* 0x0000840029087890 */ /* 0x000fe4000fffe03f */
[----:B------:R-:W-:-:S02]  /*0c80*/  UIADD3 UR9, UR41, 0x20, URZ ;  /* 0x0000002029097890 */ /* 0x000fc4000fffe03f */
[----:B------:R-:W-:Y:S01]  /*0c90*/  UIADD3.X UR15, URZ, UR23, URZ, UP2, !UPT ;  /* 0x000000173f0f7290 */ /* 0x000fe200097fe43f */
[----:B------:R-:W-:Y:S01]  /*0ca0*/  UMOV UR34, URZ ;  /* 0x0000003f00227c82 */ /* 0x000fe20008000000 */
[----:B------:R-:W-:Y:S01]  /*0cb0*/  UMOV UR36, UR28 ;  /* 0x0000001c00247c82 */ /* 0x000fe20008000000 */
[----:B------:R-:W-:Y:S01]  /*0cc0*/  UMOV UR37, UR29 ;  /* 0x0000001d00257c82 */ /* 0x000fe20008000000 */
[----:B------:R-:W-:Y:S01]  /*0cd0*/  UMOV UR18, 0x40 ;  /* 0x0000004000127882 */ /* 0x000fe20000000000 */
[----:B------:R-:W-:Y:S01]  /*0ce0*/  UMOV UR19, UR35 ;  /* 0x0000002300137c82 */ /* 0x000fe20008000000 */
[----:B------:R-:W-:Y:S01]  /*0cf0*/  UMOV UR20, UR28 ;  /* 0x0000001c00147c82 */ /* 0x000fe20008000000 */
[----:B------:R-:W-:Y:S01]  /*0d00*/  UMOV UR21, UR29 ;  /* 0x0000001d00157c82 */ /* 0x000fe20008000000 */
[----:B------:R2:W-:Y:S01]  /*0d10*/  UTMALDG.4D [UR32], [UR4], desc[URZ] ;  /* 0x00003f20040075b4 */ /* 0x0005e20008019000 */
[----:B------:R-:W-:Y:S01]  /*0d20*/  UMOV UR10, 0x80 ;  /* 0x00000080000a7882 */ /* 0x000fe20000000000 */
[----:B------:R-:W-:Y:S01]  /*0d30*/  UMOV UR12, UR28 ;  /* 0x0000001c000c7c82 */ /* 0x000fe20008000000 */
[----:B------:R-:W-:Y:S01]  /*0d40*/  UMOV UR13, UR29 ;  /* 0x0000001d000d7c82 */ /* 0x000fe20008000000 */
[----:B------:R-:W-:Y:S01]  /*0d50*/  UMOV UR11, UR35 ;  /* 0x00000023000b7c82 */ /* 0x000fe20008000000 */
[----:B------:R-:W-:Y:S01]  /*0d60*/  UIADD3 UR27, UR27, -0x80, URZ ;  /* 0xffffff801b1b7890 */ /* 0x000fe2000fffe03f */
[----:B------:R2:W-:Y:S01]  /*0d70*/  UTMALDG.4D [UR16], [UR6], desc[URZ] ;  /* 0x00003f10060075b4 */ /* 0x0005e20008019000 */
[----:B------:R2:W-:Y:S02]  /*0d80*/  UTMALDG.4D [UR8], [UR14], desc[URZ] ;  /* 0x00003f080e0075b4 */ /* 0x0005e40008019000 */
[----:B--2---:R-:W-:Y:S08]  /*0d90*/  @P1 BRA `(.L_x_7) ;  /* 0xfffffff800ec1947 */ /* 0x004ff0000383ffff */
.L_x_4:
[----:B------:R-:W-:Y:S01]  /*0da0*/  SHF.L.U32 R2, R0, 0x1f, RZ ;  /* 0x0000001f00027819 */ /* 0x000fe200000006ff */
[----:B------:R-:W-:Y:S01]  /*0db0*/  UIADD3 UR24, UR41, 0x400, URZ ;  /* 0x0000040029187890 */ /* 0x000fe2000fffe03f */
[----:B------:R-:W-:Y:S02]  /*0dc0*/  ULDC.64 UR4, c[0x0][0x198] ;  /* 0x0000660000047ab9 */ /* 0x000fe40000000a00 */
[----:B------:R-:W2:Y:S01]  /*0dd0*/  SYNCS.PHASECHK.TRANS64.TRYWAIT P0, [UR41+0x28], R2 ;  /* 0x00002802ff0075a7 */ /* 0x000ea20008000169 */
[----:B------:R-:W-:Y:S01]  /*0de0*/  ULDC.64 UR8, c[0x0][0x198] ;  /* 0x0000660000087ab9 */ /* 0x000fe20000000a00 */
[----:B------:R-:W-:Y:S01]  /*0df0*/  ULDC.64 UR10, c[0x0][0x198] ;  /* 0x00006600000a7ab9 */ /* 0x000fe20000000a00 */
[----:B--2---:R-:W-:Y:S06]  /*0e00*/  @!P0 BRA `(.L_x_8) ;  /* 0x0000006800648947 */ /* 0x004fec0003800000 */
.L_x_28:
[----:B------:R-:W-:Y:S02]  /*0e10*/  ELECT P0, URZ, PT ;  /* 0x00000000003f782f */ /* 0x000fe40003800000 */
[----:B------:R-:W-:Y:S01]  /*0e20*/  LOP3.LUT R0, R0, 0x1, RZ, 0x3c, !PT ;  /* 0x0000000100007812 */ /* 0x000fe200078e3cff */
[----:B------:R-:W-:Y:S02]  /*0e30*/  UIADD3 UR6, UP0, UR4, 0x170, URZ ;  /* 0x0000017004067890 */ /* 0x000fe4000ff1e03f */
[----:B------:R-:W-:Y:S02]  /*0e40*/  UIADD3 UR14, UP1, UR8, 0x170, URZ ;  /* 0x00000170080e7890 */ /* 0x000fe4000ff3e03f */
[----:B------:R-:W-:Y:S02]  /*0e50*/  UIADD3.X UR7, URZ, UR5, URZ, UP0, !UPT ;  /* 0x000000053f077290 */ /* 0x000fe400087fe43f */
[----:B------:R-:W-:Y:S02]  /*0e60*/  UIADD3 UR4, UP0, UR10, 0x170, URZ ;  /* 0x000001700a047890 */ /* 0x000fe4000ff1e03f */
[----:B------:R-:W-:-:S02]  /*0e70*/  UIADD3 UR25, UR41, 0x20, URZ ;  /* 0x0000002029197890 */ /* 0x000fc4000fffe03f */
[----:B------:R-:W-:Y:S01]  /*0e80*/  UIADD3 UR16, UR41, 0x4400, URZ ;  /* 0x0000440029107890 */ /* 0x000fe2000fffe03f */
[----:B------:R-:W-:Y:S01]  /*0e90*/  @P0 MOV R2, 0xc000 ;  /* 0x0000c00000020802 */ /* 0x000fe20000000f00 */
[----:B------:R-:W-:Y:S02]  /*0ea0*/  UIADD3 UR17, UR41, 0x20, URZ ;  /* 0x0000002029117890 */ /* 0x000fe4000fffe03f */
[----:B------:R-:W-:Y:S01]  /*0eb0*/  UIADD3.X UR15, URZ, UR9, URZ, UP1, !UPT ;  /* 0x000000093f0f7290 */ /* 0x000fe20008ffe43f */
[----:B------:R2:W-:Y:S01]  /*0ec0*/  @P0 SYNCS.ARRIVE.TRANS64 RZ, [UR41+0x20], R2 ;  /* 0x00002002ffff09a7 */ /* 0x0005e20008000029 */
[----:B------:R-:W-:Y:S02]  /*0ed0*/  UIADD3 UR8, UR41, 0x8400, URZ ;  /* 0x0000840029087890 */ /* 0x000fe4000fffe03f */
[----:B------:R-:W-:Y:S02]  /*0ee0*/  UIADD3 UR9, UR41, 0x20, URZ ;  /* 0x0000002029097890 */ /* 0x000fe4000fffe03f */
[----:B------:R-:W-:Y:S01]  /*0ef0*/  UIADD3.X UR5, URZ, UR11, URZ, UP0, !UPT ;  /* 0x0000000b3f057290 */ /* 0x000fe200087fe43f */
[----:B------:R-:W-:Y:S01]  /*0f00*/  UMOV UR26, URZ ;  /* 0x0000003f001a7c82 */ /* 0x000fe20008000000 */
[----:B------:R-:W-:Y:S01]  /*0f10*/  UMOV UR27, URZ ;  /* 0x0000003f001b7c82 */ /* 0x000fe20008000000 */
[----:B------:R-:W-:Y:S01]  /*0f20*/  UMOV UR18, 0x40 ;  /* 0x0000004000127882 */ /* 0x000fe20000000000 */
[----:B------:R-:W-:Y:S01]  /*0f30*/  UMOV UR19, URZ ;  /* 0x0000003f00137c82 */ /* 0x000fe20008000000 */
[----:B------:R-:W-:Y:S01]  /*0f40*/  UMOV UR20, UR28 ;  /* 0x0000001c00147c82 */ /* 0x000fe20008000000 */
[----:B------:R-:W-:Y:S01]  /*0f50*/  UMOV UR21, UR29 ;  /* 0x0000001d00157c82 */ /* 0x000fe20008000000 */
[----:B--2---:R-:W-:Y:S01]  /*0f60*/  IMAD.U32 R2, R0, -0x80000000, RZ ;  /* 0x8000000000027824 */ /* 0x004fe200078e00ff */
[----:B------:R2:W-:Y:S01]  /*0f70*/  UTMALDG.4D [UR24], [UR6], desc[URZ] ;  /* 0x00003f18060075b4 */ /* 0x0005e20008019000 */
[----:B------:R-:W-:Y:S01]  /*0f80*/  UMOV UR10, 0x80 ;  /* 0x00000080000a7882 */ /* 0x000fe20000000000 */
[----:B------:R-:W-:Y:S01]  /*0f90*/  UMOV UR11, URZ ;  /* 0x0000003f000b7c82 */ /* 0x000fe20008000000 */
[----:B------:R-:W-:Y:S01]  /*0fa0*/  UMOV UR12, UR28 ;  /* 0x0000001c000c7c82 */ /* 0x000fe20008000000 */
[----:B------:R-:W-:Y:S01]  /*0fb0*/  UMOV UR13, UR29 ;  /* 0x0000001d000d7c82 */ /* 0x000fe20008000000 */
[----:B------:R2:W-:Y:S01]  /*0fc0*/  UTMALDG.4D [UR16], [UR14], desc[URZ] ;  /* 0x00003f100e0075b4 */ /* 0x0005e20008019000 */
[----:B------:R2:W-:Y:S01]  /*0fd0*/  UTMALDG.4D [UR8], [UR4], desc[URZ] ;  /* 0x00003f08040075b4 */ /* 0x0005e20008019000 */
[----:B------:R-:W3:Y:S02]  /*0fe0*/  SYNCS.PHASECHK.TRANS64.TRYWAIT P0, [UR41+0x28], R2 ;  /* 0x00002802ff0075a7 */ /* 0x000ee40008000169 */
[----:B--23--:R-:W-:Y:S05]  /*0ff0*/  @!P0 BRA `(.L_x_9) ;  /* 0x0000006800048947 */ /* 0x00cfea0003800000 */
.L_x_30:
[----:B------:R-:W-:-:S13]  /*1000*/  ELECT P0, URZ, PT ;  /* 0x00000000003f782f */ /* 0x000fda0003800000 */
[----:B------:R-:W-:Y:S05]  /*1010*/  @!P0 EXIT ;  /* 0x000000000000894d */ /* 0x000fea0003800000 */
[----:B------:R-:W-:-:S04]  /*1020*/  MOV R0, 0xc000 ;  /* 0x0000c00000007802 */ /* 0x000fc80000000f00 */
[----:B------:R-:W-:Y:S01]  /*1030*/  SYNCS.ARRIVE.TRANS64 RZ, [UR41+0x20], R0 ;  /* 0x00002000ffff79a7 */ /* 0x000fe20008000029 */
[----:B------:R-:W-:Y:S05]  /*1040*/  EXIT ;  /* 0x000000000000794d */ /* 0x000fea0003800000 */
.L_x_1:
[----:B------:R-:W-:-:S08]  /*1050*/  NOP ;  /* 0x0000000000007918 */ /* 0x000fd00000000000 */
[----:B------:R-:W1:Y:S02]  /*1060*/  USETMAXREG.TRY_ALLOC.CTAPOOL UP0, 0xf0 ;  /* 0x000000f0000079c8 */ /* 0x000e640008000600 */
[----:B-1----:R-:W-:-:S13]  /*1070*/  PLOP3.LUT P0, PT, PT, PT, UP0, 0x80, 0x0 ;  /* 0x000000000000781c */ /* 0x002fda0003f0f008 */
[----:B------:R-:W-:Y:S05]  /*1080*/  @!P0 BRA `(.L_x_1) ;  /* 0xfffffffc00f08947 */ /* 0x000fea000383ffff */
[----:B------:R-:W-:Y:S01]  /*1090*/  IADD3 R7, R14, -0x80, RZ ;  /* 0xffffff800e077810 */ /* 0x000fe20007ffe0ff */
[----:B------:R-:W1:Y:S01]  /*10a0*/  S2UR UR5, SR_CgaCtaId ;  /* 0x00000000000579c3 */ /* 0x000e620000008800 */
[----:B------:R-:W-:Y:S02]  /*10b0*/  UMOV UR4, 0x400 ;  /* 0x0000040000047882 */ /* 0x000fe40000000000 */
[----:B------:R-:W-:-:S04]  /*10c0*/  PRMT R2, R7, 0x9910, RZ ;  /* 0x0000991007027816 */ /* 0x000fc800000000ff */
[----:B------:R-:W-:-:S04]  /*10d0*/  SHF.R.S32.HI R2, RZ, 0xf, R2 ;  /* 0x0000000fff027819 */ /* 0x000fc80000011402 */
[----:B------:R-:W-:-:S04]  /*10e0*/  LOP3.LUT R2, R2, 0xffff, RZ, 0xc0, !PT ;  /* 0x0000ffff02027812 */ /* 0x000fc800078ec0ff */
[----:B------:R-:W-:-:S04]  /*10f0*/  LEA.HI R2, R2, R7, RZ, 0x17 ;  /* 0x0000000702027211 */ /* 0x000fc800078fb8ff */
[----:B------:R-:W-:-:S04]  /*1100*/  PRMT R3, R2, 0x9910, RZ ;  /* 0x0000991002037816 */ /* 0x000fc800000000ff */
[----:B------:R-:W-:Y:S01]  /*1110*/  SHF.R.S32.HI R3, RZ, 0x7, R3 ;  /* 0x00000007ff037819 */ /* 0x000fe20000011403 */
[----:B-1----:R-:W-:-:S03]  /*1120*/  ULEA UR4, UR5, UR4, 0x18 ;  /* 0x0000000405047291 */ /* 0x002fc6000f8ec03f */
[----:B------:R-:W-:-:S05]  /*1130*/  PRMT R3, R3, 0x9910, RZ ;  /* 0x0000991003037816 */ /* 0x000fca00000000ff */
[----:B------:R-:W-:-:S05]  /*1140*/  IMAD.SHL.U32 R4, R3, 0x80, RZ ;  /* 0x0000008003047824 */ /* 0x000fca00078e00ff */
[----:B------:R-:W-:Y:S02]  /*1150*/  ISETP.NE.AND P0, PT, R7, R4, PT ;  /* 0x000000040700720c */ /* 0x000fe40003f05270 */
[----:B------:R-:W-:Y:S02]  /*1160*/  IADD3 R4, R3, -0x1, RZ ;  /* 0xffffffff03047810 */ /* 0x000fe40007ffe0ff */
[----:B------:R-:W-:-:S13]  /*1170*/  ISETP.LT.U32.AND P0, PT, R14, 0x80, P0 ;  /* 0x000000800e00780c */ /* 0x000fda0000701070 */
[----:B------:R-:W-:Y:S01]  /*1180*/  @!P0 IADD3 R4, R3, RZ, RZ ;  /* 0x000000ff03048210 */ /* 0x000fe20007ffe0ff */
[----:B------:R-:W1:Y:S05]  /*1190*/  SYNCS.PHASECHK.TRANS64.TRYWAIT P0, [UR4], RZ ;  /* 0x000000ffff0075a7 */ /* 0x000e6a0008000144 */
[----:B------:R-:W2:Y:S02]  /*11a0*/  SHFL.IDX PT, R4, R4, RZ, 0x1f ;  /* 0x00001fff04047589 */ /* 0x000ea400000e0000 */
[----:B--2---:R-:W-:-:S13]  /*11b0*/  R2UR UR5, R4 ;  /* 0x00000000040572ca */ /* 0x004fda00000e0000 */
[----:B------:R-:W-:-:S04]  /*11c0*/  USHF.L.U32 UR5, UR5, 0x7, URZ ;  /* 0x0000000705057899 */ /* 0x000fc8000800063f */
[----:B------:R-:W-:Y:S01]  /*11d0*/  USHF.R.S32.HI UR6, URZ, 0x7, UR5 ;  /* 0x000000073f067899 */ /* 0x000fe20008011405 */
[----:B-1----:R-:W-:Y:S11]  /*11e0*/  @!P0 BRA `(.L_x_10) ;  /* 0x0000006400a48947 */ /* 0x002ff60003800000 */
.L_x_31:
[----:B------:R-:W2:Y:S01]  /*11f0*/  SYNCS.PHASECHK.TRANS64.TRYWAIT P0, [UR4+0x10], RZ ;  /* 0x000010ffff0075a7 */ /* 0x000ea20008000144 */
[----:B------:R-:W-:Y:S02]  /*1200*/  ULEA.HI UR5, UR5, UR6, URZ, 0x1 ;  /* 0x0000000605057291 */ /* 0x000fe4000f8f083f */
[----:B------:R-:W-:Y:S02]  /*1210*/  UIADD3 UR7, UR4, 0x18400, URZ ;  /* 0x0001840004077890 */ /* 0x000fe4000fffe03f */
[----:B------:R-:W-:Y:S02]  /*1220*/  ULOP3.LUT UR5, UR5, 0xfffffffe, URZ, 0xc0, !UPT ;  /* 0xfffffffe05057892 */ /* 0x000fe4000f8ec03f */
[----:B------:R-:W-:Y:S02]  /*1230*/  USHF.R.U32.HI UR7, URZ, 0x4, UR7 ;  /* 0x000000043f077899 */ /* 0x000fe40008011607 */
[----:B------:R-:W-:Y:S02]  /*1240*/  UIADD3 UR5, UR6, -UR5, URZ ;  /* 0x8000000506057290 */ /* 0x000fe4000fffe03f */
[----:B------:R-:W-:-:S02]  /*1250*/  ULOP3.LUT UR7, UR7, 0x3fc0, URZ, 0xc0, !UPT ;  /* 0x00003fc007077892 */ /* 0x000fc4000f8ec03f */
[----:B------:R-:W-:Y:S01]  /*1260*/  ULEA UR6, UR5, UR4, 0xd ;  /* 0x0000000405067291 */ /* 0x000fe2000f8e683f */
[----:B------:R-:W-:-:S03]  /*1270*/  UMOV UR11, 0x40000040 ;  /* 0x40000040000b7882 */ /* 0x000fc60000000000 */
[----:B------:R-:W-:-:S04]  /*1280*/  UIADD3 UR6, UR6, 0xc400, URZ ;  /* 0x0000c40006067890 */ /* 0x000fc8000fffe03f */
[----:B------:R-:W-:-:S04]  /*1290*/  USHF.R.U32.HI UR6, URZ, 0x4, UR6 ;  /* 0x000000043f067899 */ /* 0x000fc80008011606 */
[----:B------:R-:W-:Y:S02]  /*12a0*/  ULOP3.LUT UR8, UR6, 0x3fc0, URZ, 0xc0, !UPT ;  /* 0x00003fc006087892 */ /* 0x000fe4000f8ec03f */
[----:B------:R-:W-:Y:S02]  /*12b0*/  ULOP3.LUT UR6, UR7, 0x10000, URZ, 0xfc, !UPT ;  /* 0x0001000007067892 */ /* 0x000fe4000f8efc3f */
[----:B------:R-:W-:-:S05]  /*12c0*/  ULOP3.LUT UR8, UR8, 0x10000, URZ, 0xfc, !UPT ;  /* 0x0001000008087892 */ /* 0x000fca000f8efc3f */
[----:B------:R-:W-:Y:S01]  /*12d0*/  UMOV UR10, UR6 ;  /* 0x00000006000a7c82 */ /* 0x000fe20008000000 */
[----:B--2---:R-:W-:Y:S06]  /*12e0*/  @P0 BRA `(.L_x_11) ;  /* 0x0000000000080947 */ /* 0x004fec0003800000 */
[----:B------:R-:W2:Y:S02]  /*12f0*/  SYNCS.PHASECHK.TRANS64.TRYWAIT P0, [UR4+0x10], RZ ;  /* 0x000010ffff0075a7 */ /* 0x000ea40008000144 */
[----:B--2---:R-:W-:Y:S05]  /*1300*/  @!P0 BRA `(.L_x_12) ;  /* 0x0000006400748947 */ /* 0x004fea0003800000 */
.L_x_11:
[----:B------:R-:W-:Y:S01]  /*1310*/  WARPGROUP.ARRIVE ;  /* 0x00000000000079c5 */ /* 0x000fe20000000000 */
[----:B------:R-:W-:Y:S01]  /*1320*/  UMOV UR9, 0x40000040 ;  /* 0x4000004000097882 */ /* 0x000fe20000000000 */
[----:B------:R-:W-:Y:S01]  /*1330*/  ULOP3.LUT UR14, UR6, 0x2, URZ, 0xfc, !UPT ;  /* 0x00000002060e7892 */ /* 0x000fe2000f8efc3f */
[----:B------:R-:W-:Y:S01]  /*1340*/  LOP3.LUT R2, R2, 0xff80, RZ, 0xc0, !PT ;  /* 0x0000ff8002027812 */ /* 0x000fe200078ec0ff */
[----:B------:R-:W-:Y:S01]  /*1350*/  ULOP3.LUT UR12, UR8, 0x2, URZ, 0xfc, !UPT ;  /* 0x00000002080c7892 */ /* 0x000fe2000f8efc3f */
[----:B------:R-:W-:Y:S01]  /*1360*/  CS2R R88, SRZ ;  /* 0x0000000000587805 */ /* 0x000fe2000001ff00 */
[----:B------:R-:W-:Y:S01]  /*1370*/  HGMMA.64x128x16.F32.BF16 R24, gdesc[UR8], RZ, !UPT ;  /* 0x01e00000081879f0 */ /* 0x000fe2000c7018ff */
[----:B------:R-:W-:Y:S01]  /*1380*/  UMOV UR15, 0x40000040 ;  /* 0x40000040000f7882 */ /* 0x000fe20000000000 */
[----:B------:R-:W-:Y:S01]  /*1390*/  UMOV UR13, 0x40000040 ;  /* 0x40000040000d7882 */ /* 0x000fe20000000000 */
[----:B------:R-:W-:Y:S01]  /*13a0*/  UIADD3 UR10, UR6, 0x806, URZ ;  /* 0x00000806060a7890 */ /* 0x000fe2000fffe03f */
[----:B------:R-:W-:Y:S01]  /*13b0*/  IMAD.MOV R2, RZ, RZ, -R2 ;  /* 0x000000ffff027224 */ /* 0x000fe200078e0a02 */
[----:B------:R-:W-:Y:S01]  /*13c0*/  UMOV UR11, 0x40000040 ;  /* 0x40000040000b7882 */ /* 0x000fe20000000000 */
[----:B------:R-:W-:Y:S01]  /*13d0*/  UMOV UR9, 0x40000040 ;  /* 0x4000004000097882 */ /* 0x000fe20000000000 */
[----:B------:R-:W-:-:S02]  /*13e0*/  CS2R R90, SRZ ;  /* 0x00000000005a7805 */ /* 0x000fc4000001ff00 */
[----:B------:R-:W-:Y:S02]  /*13f0*/  CS2R R92, SRZ ;  /* 0x00000000005c7805 */ /* 0x000fe4000001ff00 */
[----:B------:R-:W-:Y:S02]  /*1400*/  PRMT R2, R2, 0x7710, RZ ;  /* 0x0000771002027816 */ /* 0x000fe400000000ff */
[----:B------:R-:W-:Y:S02]  /*1410*/  CS2R R94, SRZ ;  /* 0x00000000005e7805 */ /* 0x000fe4000001ff00 */
[----:B------:R-:W-:Y:S02]  /*1420*/  CS2R R96, SRZ ;  /* 0x0000000000607805 */ /* 0x000fe4000001ff00 */
[----:B------:R-:W-:Y:S02]  /*1430*/  CS2R R98, SRZ ;  /* 0x0000000000627805 */ /* 0x000fe4000001ff00 */
[----:B------:R-:W-:-:S02]  /*1440*/  IADD3 R5, R7, R2, RZ ;  /* 0x0000000207057210 */ /* 0x000fc40007ffe0ff */
[----:B------:R-:W-:Y:S02]  /*1450*/  CS2R R100, SRZ ;  /* 0x0000000000647805 */ /* 0x000fe4000001ff00 */
[----:B------:R-:W-:Y:S02]  /*1460*/  CS2R R102, SRZ ;  /* 0x0000000000667805 */ /* 0x000fe4000001ff00 */
[----:B------:R-:W-:Y:S02]  /*1470*/  CS2R R104, SRZ ;  /* 0x0000000000687805 */ /* 0x000fe4000001ff00 */
[----:B------:R-:W-:Y:S02]  /*1480*/  PRMT R2, R5, 0x8880, RZ ;  /* 0x0000888005027816 */ /* 0x000fe400000000ff */
[----:B------:R-:W-:Y:S02]  /*1490*/  CS2R R106, SRZ ;  /* 0x00000000006a7805 */ /* 0x000fe4000001ff00 */
[----:B------:R-:W-:-:S02]  /*14a0*/  CS2R R108, SRZ ;  /* 0x00000000006c7805 */ /* 0x000fc4000001ff00 */
[----:B------:R-:W-:Y:S02]  /*14b0*/  CS2R R110, SRZ ;  /* 0x00000000006e7805 */ /* 0x000fe4000001ff00 */
[----:B------:R-:W-:Y:S02]  /*14c0*/  PRMT R2, R2, 0x7710, RZ ;  /* 0x0000771002027816 */ /* 0x000fe400000000ff */
[----:B------:R-:W-:Y:S02]  /*14d0*/  CS2R R112, SRZ ;  /* 0x0000000000707805 */ /* 0x000fe4000001ff00 */
[----:B------:R-:W-:Y:S02]  /*14e0*/  CS2R R114, SRZ ;  /* 0x0000000000727805 */ /* 0x000fe4000001ff00 */
[----:B------:R-:W-:Y:S02]  /*14f0*/  CS2R R116, SRZ ;  /* 0x0000000000747805 */ /* 0x000fe4000001ff00 */
[----:B------:R-:W-:-:S02]  /*1500*/  SHF.R.U32.HI R2, RZ, 0x7, R2 ;  /* 0x00000007ff027819 */ /* 0x000fc40000011602 */
[----:B------:R-:W-:Y:S02]  /*1510*/  CS2R R118, SRZ ;  /* 0x0000000000767805 */ /* 0x000fe4000001ff00 */
[----:B------:R-:W-:-:S04]  /*1520*/  LOP3.LUT R8, R2, 0xff, RZ, 0xc0, !PT ;  /* 0x000000ff02087812 */ /* 0x000fc800078ec0ff */
[----:B------:R-:W-:-:S04]  /*1530*/  LEA.HI R9, R8, R5, RZ, 0x1a ;  /* 0x0000000508097211 */ /* 0x000fc800078fd0ff */
[----:B------:R-:W-:-:S04]  /*1540*/  LOP3.LUT R2, R9, 0xfffc, RZ, 0xc0, !PT ;  /* 0x0000fffc09027812 */ /* 0x000fc800078ec0ff */
[----:B------:R-:W-:-:S04]  /*1550*/  IADD3 R2, RZ, -R2, RZ ;  /* 0x80000002ff027210 */ /* 0x000fc80007ffe0ff */
[----:B-1----:R-:W-:-:S05]  /*1560*/  PRMT R4, R2, 0x7710, RZ ;  /* 0x0000771002047816 */ /* 0x002fca00000000ff */
[----:B------:R-:W-:Y:S01]  /*1570*/  IMAD.IADD R4, R5, 0x1, R4 ;  /* 0x0000000105047824 */ /* 0x000fe200078e0204 */
[----:B------:R-:W-:-:S04]  /*1580*/  LEA.HI R5, R8, R5, RZ, 0x1d ;  /* 0x0000000508057211 */ /* 0x000fc800078fe8ff */
[----:B------:R-:W-:Y:S02]  /*1590*/  IADD3 R2, R4, R4, RZ ;  /* 0x0000000404027210 */ /* 0x000fe40007ffe0ff */
[----:B------:R-:W-:Y:S02]  /*15a0*/  PRMT R5, R5, 0x8880, RZ ;  /* 0x0000888005057816 */ /* 0x000fe400000000ff */
[----:B------:R-:W-:Y:S02]  /*15b0*/  IADD3 R2, RZ, -R2, RZ ;  /* 0x80000002ff027210 */ /* 0x000fe40007ffe0ff */
[----:B------:R-:W-:Y:S02]  /*15c0*/  SHF.R.S32.HI R5, RZ, 0x5, R5 ;  /* 0x00000005ff057819 */ /* 0x000fe40000011405 */
[----:B------:R-:W-:-:S04]  /*15d0*/  PRMT R2, R2, 0x7710, RZ ;  /* 0x0000771002027816 */ /* 0x000fc800000000ff */
[----:B------:R-:W-:-:S04]  /*15e0*/  LOP3.LUT R2, R2, 0xffff, RZ, 0xc0, !PT ;  /* 0x0000ffff02027812 */ /* 0x000fc800078ec0ff */
[----:B------:R-:W-:Y:S01]  /*15f0*/  PRMT R2, R2, 0x8880, RZ ;  /* 0x0000888002027816 */ /* 0x000fe200000000ff */
[----:B------:R-:W-:Y:S01]  /*1600*/  HGMMA.64x128x16.F32.BF16 R24, gdesc[UR12], R24 ;  /* 0x01e000000c1879f0 */ /* 0x000fe20008701818 */
[----:B------:R-:W-:Y:S02]  /*1610*/  ULOP3.LUT UR14, UR6, 0x4, URZ, 0xfc, !UPT ;  /* 0x00000004060e7892 */ /* 0x000fe4000f8efc3f */
[----:B------:R-:W-:Y:S01]  /*1620*/  ULOP3.LUT UR12, UR8, 0x4, URZ, 0xfc, !UPT ;  /* 0x00000004080c7892 */ /* 0x000fe2000f8efc3f */
[----:B------:R-:W-:Y:S01]  /*1630*/  UMOV UR15, 0x40000040 ;  /* 0x40000040000f7882 */ /* 0x000fe20000000000 */
[----:B------:R-:W-:-:S07]  /*1640*/  UMOV UR13, 0x40000040 ;  /* 0x40000040000d7882 */ /* 0x000fce0000000000 */
[----:B------:R-:W-:Y:S01]  /*1650*/  HGMMA.64x128x16.F32.BF16 R24, gdesc[UR12], R24 ;  /* 0x01e000000c1879f0 */ /* 0x000fe20008701818 */
[----:B------:R-:W-:Y:S02]  /*1660*/  ULOP3.LUT UR14, UR6, 0x6, URZ, 0xfc, !UPT ;  /* 0x00000006060e7892 */ /* 0x000fe4000f8efc3f */
[----:B------:R-:W-:Y:S01]  /*1670*/  ULOP3.LUT UR12, UR8, 0x6, URZ, 0xfc, !UPT ;  /* 0x00000006080c7892 */ /* 0x000fe2000f8efc3f */
[----:B------:R-:W-:Y:S01]  /*1680*/  UMOV UR15, 0x40000040 ;  /* 0x40000040000f7882 */ /* 0x000fe20000000000 */
[----:B------:R-:W-:-:S07]  /*1690*/  UMOV UR13, 0x40000040 ;  /* 0x40000040000d7882 */ /* 0x000fce0000000000 */
[----:B------:R-:W-:Y:S01]  /*16a0*/  HGMMA.64x128x16.F32.BF16 R24, gdesc[UR12], R24 ;  /* 0x01e000000c1879f0 */ /* 0x000fe20008701818 */
[----:B------:R-:W-:Y:S02]  /*16b0*/  UIADD3 UR14, UR6, 0x400, URZ ;  /* 0x00000400060e7890 */ /* 0x000fe4000fffe03f */
[----:B------:R-:W-:Y:S01]  /*16c0*/  UIADD3 UR12, UR8, 0x400, URZ ;  /* 0x00000400080c7890 */ /* 0x000fe2000fffe03f */
        /* <DEDUP_REMOVED lines=31> */
[----:B------:R-:W-:Y:S01]  /*18c0*/  UMOV UR13, 0x40000040 ;  /* 0x40000040000d7882 */ /* 0x000fe20000000000 */
[----:B------:R-:W-:-:S06]  /*18d0*/  UIADD3 UR8, UR8, 0x806, URZ ;  /* 0x0000080608087890 */ /* 0x000fcc000fffe03f */
[----:B------:R-:W-:Y:S01]  /*18e0*/  HGMMA.64x128x16.F32.BF16 R24, gdesc[UR12], R24 ;  /* 0x01e000000c1879f0 */ /* 0x000fe20008701818 */
[----:B------:R-:W-:Y:S01]  /*18f0*/  ULDC UR12, c[0x0][0x480] ;  /* 0x00012000000c7ab9 */ /* 0x000fe20000000800 */
[----:B------:R-:W-:Y:S10]  /*1900*/  S2UR UR13, SR_CTAID.Z ;  /* 0x00000000000d79c3 */ /* 0x000ff40000002700 */
[----:B------:R-:W-:Y:S01]  /*1910*/  HGMMA.64x128x16.F32.BF16 R24, gdesc[UR8], R24, gsb0 ;  /* 0x01e00000081879f0 */ /* 0x000fe20008001818 */
[----:B------:R-:W-:Y:S01]  /*1920*/  ULDC UR9, c[0x0][0x21c] ;  /* 0x0000870000097ab9 */ /* 0x000fe20000000800 */
[----:B------:R-:W-:Y:S01]  /*1930*/  ULDC.64 UR10, c[0x0][0x260] ;  /* 0x00009800000a7ab9 */ /* 0x000fe20000000a00 */
[----:B------:R-:W-:-:S02]  /*1940*/  UIADD3 UR8, -UR9, URZ, URZ ;  /* 0x0000003f09087290 */ /* 0x000fc4000fffe13f */
[----:B------:R-:W-:Y:S01]  /*1950*/  VIADD R11, R2, UR9 ;  /* 0x00000009020b7c36 */ /* 0x000fe20008000000 */
[----:B------:R-:W-:Y:S02]  /*1960*/  UIADD3 UR6, UR9, -0x1, URZ ;  /* 0xffffffff09067890 */ /* 0x000fe4000fffe03f */
[----:B------:R-:W-:Y:S02]  /*1970*/  USHF.R.S32.HI UR8, URZ, 0x1f, UR8 ;  /* 0x0000001f3f087899 */ /* 0x000fe40008011408 */
[----:B------:R-:W-:Y:S02]  /*1980*/  UISETP.GT.AND UP0, UPT, UR9, URZ, UPT ;  /* 0x0000003f0900728c */ /* 0x000fe4000bf04270 */
[----:B------:R-:W-:Y:S02]  /*1990*/  USHF.R.S32.HI UR7, URZ, 0x1f, UR6 ;  /* 0x0000001f3f077899 */ /* 0x000fe40008011406 */
[----:B------:R-:W-:Y:S02]  /*19a0*/  ULEA.HI UR8, UR8, -UR9, URZ, 0x7 ;  /* 0x8000000908087291 */ /* 0x000fe4000f8f383f */
[----:B------:R-:W-:-:S02]  /*19b0*/  ULEA.HI UR6, UR7, UR6, URZ, 0x7 ;  /* 0x0000000607067291 */ /* 0x000fc4000f8f383f */
[----:B------:R-:W-:Y:S02]  /*19c0*/  USHF.R.S32.HI UR8, URZ, 0x7, UR8 ;  /* 0x000000073f087899 */ /* 0x000fe40008011408 */
[----:B------:R-:W-:Y:S02]  /*19d0*/  USHF.R.S32.HI UR6, URZ, 0x7, UR6 ;  /* 0x000000073f067899 */ /* 0x000fe40008011406 */
[----:B------:R-:W-:Y:S01]  /*19e0*/  @!UP0 ULOP3.LUT UR6, URZ, UR8, URZ, 0x33, !UPT ;  /* 0x000000083f068292 */ /* 0x000fe2000f8e333f */
[----:B------:R-:W1:Y:S02]  /*19f0*/  S2UR UR7, SR_CTAID.Y ;  /* 0x00000000000779c3 */ /* 0x000e640000002600 */
[----:B------:R-:W-:Y:S01]  /*1a00*/  ULDC UR8, c[0x0][0x210] ;  /* 0x0000840000087ab9 */ /* 0x000fe20000000800 */
[----:B------:R-:W-:Y:S02]  /*1a10*/  UISETP.GE.AND UP0, UPT, UR6, 0x1, UPT ;  /* 0x000000010600788c */ /* 0x000fe4000bf06270 */
[----:B------:R-:W-:-:S05]  /*1a20*/  VIMNMX R6, RZ, UR6, !PT ;  /* 0x00000006ff067c48 */ /* 0x000fca000ffe0100 */
[----:B------:R-:W-:-:S05]  /*1a30*/  IMAD R6, R6, -0x80, R11 ;  /* 0xffffff8006067824 */ /* 0x000fca00078e020b */
[----:B------:R-:W-:-:S04]  /*1a40*/  SHF.R.S32.HI R11, RZ, 0x1f, R6 ;  /* 0x0000001fff0b7819 */ /* 0x000fc80000011406 */
[----:B------:R-:W-:-:S04]  /*1a50*/  LEA.HI R11, R11, R6, RZ, 0x3 ;  /* 0x000000060b0b7211 */ /* 0x000fc800078f18ff */
[----:B------:R-:W-:Y:S02]  /*1a60*/  LOP3.LUT R13, R11, 0xfffffff8, RZ, 0xc0, !PT ;  /* 0xfffffff80b0d7812 */ /* 0x000fe400078ec0ff */
[----:B------:R-:W-:Y:S02]  /*1a70*/  SHF.R.S32.HI R11, RZ, 0x3, R11 ;  /* 0x00000003ff0b7819 */ /* 0x000fe4000001140b */
[----:B------:R-:W-:Y:S02]  /*1a80*/  VIADDMNMX R6, R6, -R13, 0x2, PT ;  /* 0x0000000206067446 */ /* 0x000fe4000380090d */
[----:B------:R-:W-:-:S04]  /*1a90*/  LEA R11, -R11, RZ, 0x1 ;  /* 0x000000ff0b0b7211 */ /* 0x000fc800078e09ff */
[----:B------:R-:W-:Y:S02]  /*1aa0*/  VIADDMNMX R6, R11, -R6, 0xffffffe0, !PT ;  /* 0xffffffe00b067446 */ /* 0x000fe40007800906 */
[----:B------:R-:W-:-:S03]  /*1ab0*/  MOV R11, 0xffffffff ;  /* 0xffffffff000b7802 */ /* 0x000fc60000000f00 */
[----:B------:R-:W-:-:S05]  /*1ac0*/  VIADD R6, R6, 0x20 ;  /* 0x0000002006067836 */ /* 0x000fca0000000000 */
[----:B------:R-:W-:-:S04]  /*1ad0*/  SHF.R.U32.HI R6, RZ, R6, R11 ;  /* 0x00000006ff067219 */ /* 0x000fc8000001160b */
[C---:B------:R-:W-:Y:S02]  /*1ae0*/  R2P PR, R6.reuse, 0x7e ;  /* 0x0000007e06007804 */ /* 0x040fe40000000000 */
[----:B------:R-:W-:Y:S01]  /*1af0*/  LOP3.LUT R2, R6, 0x1, RZ, 0xc0, !PT ;  /* 0x0000000106027812 */ /* 0x000fe200078ec0ff */
[----:B------:R-:W-:Y:S02]  /*1b00*/  WARPGROUP.DEPBAR.LE gsb0, 0x0 ;  /* 0x00008000000079c5 */ /* 0x000fe40000010000 */
[----:B------:R-:W-:Y:S02]  /*1b10*/  FSEL R25, R25, -INF , P1 ;  /* 0xff80000019197808 */ /* 0x000fe40000800000 */
[----:B------:R-:W-:Y:S02]  /*1b20*/  FSEL R27, R27, -INF , P1 ;  /* 0xff8000001b1b7808 */ /* 0x000fe40000800000 */
[----:B------:R-:W-:Y:S02]  /*1b30*/  FSEL R28, R28, -INF , P2 ;  /* 0xff8000001c1c7808 */ /* 0x000fe40001000000 */
[----:B------:R-:W-:-:S02]  /*1b40*/  FSEL R11, R30, -INF , P2 ;  /* 0xff8000001e0b7808 */ /* 0x000fc40001000000 */
[----:B------:R-:W-:Y:S02]  /*1b50*/  FSEL R15, R29, -INF , P3 ;  /* 0xff8000001d0f7808 */ /* 0x000fe40001800000 */
[----:B------:R-:W-:Y:S02]  /*1b60*/  FSEL R31, R31, -INF , P3 ;  /* 0xff8000001f1f7808 */ /* 0x000fe40001800000 */
[----:B------:R-:W-:Y:S02]  /*1b70*/  FSEL R17, R32, -INF , P4 ;  /* 0xff80000020117808 */ /* 0x000fe40002000000 */
[----:B------:R-:W-:Y:S02]  /*1b80*/  FSEL R34, R34, -INF , P4 ;  /* 0xff80000022227808 */ /* 0x000fe40002000000 */
[----:B------:R-:W-:Y:S02]  /*1b90*/  FSEL R16, R33, -INF , P5 ;  /* 0xff80000021107808 */ /* 0x000fe40002800000 */
[----:B------:R-:W-:-:S02]  /*1ba0*/  FSEL R10, R35, -INF , P5 ;  /* 0xff800000230a7808 */ /* 0x000fc40002800000 */
[----:B------:R-:W-:Y:S02]  /*1bb0*/  FSEL R19, R36, -INF , P6 ;  /* 0xff80000024137808 */ /* 0x000fe40003000000 */
[----:B------:R-:W-:Y:S02]  /*1bc0*/  FSEL R38, R38, -INF , P6 ;  /* 0xff80000026267808 */ /* 0x000fe40003000000 */
[----:B------:R-:W-:Y:S02]  /*1bd0*/  R2P PR, R6.B1, 0x7f ;  /* 0x0000007f06007804 */ /* 0x000fe40000001000 */
[----:B------:R-:W-:Y:S02]  /*1be0*/  FMNMX R21, R28, R19, !PT ;  /* 0x000000131c157209 */ /* 0x000fe40007800000 */
[----:B------:R-:W-:Y:S02]  /*1bf0*/  FMNMX R35, R11, R38, !PT ;  /* 0x000000260b237209 */ /* 0x000fe40007800000 */
        /* <DEDUP_REMOVED lines=14> */
[----:B------:R-:W-:Y:S02]  /*1ce0*/  R2P PR, R6.B2, 0x7f ;  /* 0x0000007f06007804 */ /* 0x000fe40000002000 */
[----:B------:R-:W-:Y:S02]  /*1cf0*/  FMNMX R21, R44, R21, !PT ;  /* 0x000000152c157209 */ /* 0x000fe40007800000 */
[----:B------:R-:W-:Y:S02]  /*1d00*/  FMNMX R35, R46, R35, !PT ;  /* 0x000000232e237209 */ /* 0x000fe40007800000 */
[----:B------:R-:W-:Y:S02]  /*1d10*/  FSEL R56, R56, -INF , P0 ;  /* 0xff80000038387808 */ /* 0x000fe40000000000 */
[----:B------:R-:W-:-:S02]  /*1d20*/  FSEL R58, R58, -INF , P0 ;  /* 0xff8000003a3a7808 */ /* 0x000fc40000000000 */
[----:B------:R-:W-:Y:S02]  /*1d30*/  FSEL R57, R57, -INF , P1 ;  /* 0xff80000039397808 */ /* 0x000fe40000800000 */
[----:B------:R-:W-:Y:S02]  /*1d40*/  FSEL R59, R59, -INF , P1 ;  /* 0xff8000003b3b7808 */ /* 0x000fe40000800000 */
[----:B------:R-:W-:Y:S02]  /*1d50*/  ISETP.NE.U32.AND P0, PT, R2, 0x1, PT ;  /* 0x000000010200780c */ /* 0x000fe40003f05070 */
[----:B------:R-:W-:Y:S02]  /*1d60*/  LOP3.LUT P1, RZ, R6, 0x80, RZ, 0xc0, !PT ;  /* 0x0000008006ff7812 */ /* 0x000fe4000782c0ff */
[----:B------:R-:W-:Y:S02]  /*1d70*/  FSEL R24, R24, -INF , !P0 ;  /* 0xff80000018187808 */ /* 0x000fe40004000000 */
[----:B------:R-:W-:-:S02]  /*1d80*/  FSEL R18, R37, -INF , P1 ;  /* 0xff80000025127808 */ /* 0x000fc40000800000 */
[----:B------:R-:W-:Y:S02]  /*1d90*/  FSEL R60, R60, -INF , P2 ;  /* 0xff8000003c3c7808 */ /* 0x000fe40001000000 */
[----:B------:R-:W-:Y:S02]  /*1da0*/  FSEL R62, R62, -INF , P2 ;  /* 0xff8000003e3e7808 */ /* 0x000fe40001000000 */
[----:B------:R-:W-:Y:S02]  /*1db0*/  LOP3.LUT P2, RZ, R6, 0x8000, RZ, 0xc0, !PT ;  /* 0x0000800006ff7812 */ /* 0x000fe4000784c0ff */
[----:B------:R-:W-:Y:S02]  /*1dc0*/  FMNMX R13, R24, R17, !PT ;  /* 0x00000011180d7209 */ /* 0x000fe40007800000 */
[----:B------:R-:W-:Y:S02]  /*1dd0*/  FMNMX R2, R25, R16, !PT ;  /* 0x0000001019027209 */ /* 0x000fe40007800000 */
[----:B------:R-:W-:-:S02]  /*1de0*/  FMNMX R20, R15, R18, !PT ;  /* 0x000000120f147209 */ /* 0x000fc40007800000 */
[----:B------:R-:W-:Y:S02]  /*1df0*/  FSEL R53, R53, -INF , P2 ;  /* 0xff80000035357808 */ /* 0x000fe40001000000 */
[----:B------:R-:W-:Y:S02]  /*1e00*/  FMNMX R13, R40, R13, !PT ;  /* 0x0000000d280d7209 */ /* 0x000fe40007800000 */
[----:B------:R-:W-:Y:S02]  /*1e10*/  FMNMX R2, R41, R2, !PT ;  /* 0x0000000229027209 */ /* 0x000fe40007800000 */
[----:B------:R-:W-:Y:S02]  /*1e20*/  FMNMX R20, R45, R20, !PT ;  /* 0x000000142d147209 */ /* 0x000fe40007800000 */
[----:B------:R-:W-:Y:S02]  /*1e30*/  FSEL R29, R26, -INF , !P0 ;  /* 0xff8000001a1d7808 */ /* 0x000fe40004000000 */
[----:B------:R-:W-:-:S02]  /*1e40*/  FSEL R12, R39, -INF , P1 ;  /* 0xff800000270c7808 */ /* 0x000fc40000800000 */
[C---:B------:R-:W-:Y:S02]  /*1e50*/  LOP3.LUT P1, RZ, R6.reuse, 0x800000, RZ, 0xc0, !PT ;  /* 0x0080000006ff7812 */ /* 0x040fe4000782c0ff */
[----:B------:R-:W-:Y:S02]  /*1e60*/  ISETP.GT.AND P0, PT, R6, -0x1, PT ;  /* 0xffffffff0600780c */ /* 0x000fe40003f04270 */
[----:B------:R-:W-:Y:S02]  /*1e70*/  FSEL R61, R61, -INF , P3 ;  /* 0xff8000003d3d7808 */ /* 0x000fe40001800000 */
[----:B------:R-:W-:Y:S02]  /*1e80*/  FMNMX R13, R48, R13, !PT ;  /* 0x0000000d300d7209 */ /* 0x000fe40007800000 */
[----:B------:R-:W-:Y:S02]  /*1e90*/  FMNMX R2, R49, R2, !PT ;  /* 0x0000000231027209 */ /* 0x000fe40007800000 */
[----:B------:R-:W-:-:S02]  /*1ea0*/  FMNMX R21, R52, R21, !PT ;  /* 0x0000001534157209 */ /* 0x000fc40007800000 */
[----:B------:R-:W-:Y:S02]  /*1eb0*/  FMNMX R20, R53, R20, !PT ;  /* 0x0000001435147209 */ /* 0x000fe40007800000 */
[----:B------:R-:W-:Y:S02]  /*1ec0*/  FSEL R55, R55, -INF , P2 ;  /* 0xff80000037377808 */ /* 0x000fe40001000000 */
[----:B------:R-:W-:Y:S02]  /*1ed0*/  FSEL R69, R69, -INF , P1 ;  /* 0xff80000045457808 */ /* 0x000fe40000800000 */
[----:B------:R-:W-:Y:S02]  /*1ee0*/  FSEL R85, R85, -INF , !P0 ;  /* 0xff80000055557808 */ /* 0x000fe40004000000 */
[----:B------:R-:W-:Y:S02]  /*1ef0*/  FSEL R63, R63, -INF , P3 ;  /* 0xff8000003f3f7808 */ /* 0x000fe40001800000 */
[----:B------:R-:W-:-:S02]  /*1f00*/  FSEL R64, R64, -INF , P4 ;  /* 0xff80000040407808 */ /* 0x000fc40002000000 */
[----:B------:R-:W-:Y:S02]  /*1f10*/  FSEL R66, R66, -INF , P4 ;  /* 0xff80000042427808 */ /* 0x000fe40002000000 */
[----:B------:R-:W-:Y:S02]  /*1f20*/  FSEL R65, R65, -INF , P5 ;  /* 0xff80000041417808 */ /* 0x000fe40002800000 */
[----:B------:R-:W-:Y:S02]  /*1f30*/  FSEL R67, R67, -INF , P5 ;  /* 0xff80000043437808 */ /* 0x000fe40002800000 */
[----:B------:R-:W-:Y:S02]  /*1f40*/  FSEL R68, R68, -INF , P6 ;  /* 0xff80000044447808 */ /* 0x000fe40003000000 */
[----:B------:R-:W-:Y:S02]  /*1f50*/  FSEL R70, R70, -INF , P6 ;  /* 0xff80000046467808 */ /* 0x000fe40003000000 */
[----:B------:R-:W-:-:S02]  /*1f60*/  R2P PR, R6.B3, 0x7f ;  /* 0x0000007f06007804 */ /* 0x000fc40000003000 */
[----:B------:R-:W-:Y:S02]  /*1f70*/  FMNMX R13, R56, R13, !PT ;  /* 0x0000000d380d7209 */ /* 0x000fe40007800000 */
[----:B------:R-:W-:Y:S02]  /*1f80*/  FMNMX R2, R57, R2, !PT ;  /* 0x0000000239027209 */ /* 0x000fe40007800000 */
[----:B------:R-:W-:Y:S02]  /*1f90*/  FMNMX R21, R60, R21, !PT ;  /* 0x000000153c157209 */ /* 0x000fe40007800000 */
[----:B------:R-:W-:Y:S02]  /*1fa0*/  FMNMX R20, R61, R20, !PT ;  /* 0x000000143d147209 */ /* 0x000fe40007800000 */
[----:B------:R-:W-:Y:S02]  /*1fb0*/  FSEL R72, R72, -INF , P0 ;  /* 0xff80000048487808 */ /* 0x000fe40000000000 */
[----:B------:R-:W-:-:S02]  /*1fc0*/  FSEL R73, R73, -INF , P1 ;  /* 0xff80000049497808 */ /* 0x000fc40000800000 */
[----:B------:R-:W-:Y:S02]  /*1fd0*/  FSEL R76, R76, -INF , P2 ;  /* 0xff8000004c4c7808 */ /* 0x000fe40001000000 */
[----:B------:R-:W-:Y:S02]  /*1fe0*/  FSEL R77, R77, -INF , P3 ;  /* 0xff8000004d4d7808 */ /* 0x000fe40001800000 */
[----:B------:R-:W-:Y:S02]  /*1ff0*/  FMNMX R13, R64, R13, !PT ;  /* 0x0000000d400d7209 */ /* 0x000fe40007800000 */
[----:B------:R-:W-:Y:S02]  /*2000*/  FMNMX R2, R65, R2, !PT ;  /* 0x0000000241027209 */ /* 0x000fe40007800000 */
[----:B------:R-:W-:Y:S02]  /*2010*/  FMNMX R21, R68, R21, !PT ;  /* 0x0000001544157209 */ /* 0x000fe40007800000 */
[----:B------:R-:W-:-:S02]  /*2020*/  FMNMX R20, R69, R20, !PT ;  /* 0x0000001445147209 */ /* 0x000fc40007800000 */
[----:B------:R-:W-:Y:S02]  /*2030*/  FSEL R80, R80, -INF , P4 ;  /* 0xff80000050507808 */ /* 0x000fe40002000000 */
[----:B------:R-:W-:Y:S02]  /*2040*/  FSEL R81, R81, -INF , P5 ;  /* 0xff80000051517808 */ /* 0x000fe40002800000 */
[----:B------:R-:W-:Y:S02]  /*2050*/  FSEL R84, R84, -INF , P6 ;  /* 0xff80000054547808 */ /* 0x000fe40003000000 */
[----:B------:R-:W-:Y:S02]  /*2060*/  FMNMX R13, R72, R13, !PT ;  /* 0x0000000d480d7209 */ /* 0x000fe40007800000 */
[----:B------:R-:W-:Y:S02]  /*2070*/  FMNMX R2, R73, R2, !PT ;  /* 0x0000000249027209 */ /* 0x000fe40007800000 */
[----:B------:R-:W-:-:S02]  /*2080*/  FMNMX R21, R76, R21, !PT ;  /* 0x000000154c157209 */ /* 0x000fc40007800000 */
[----:B------:R-:W-:Y:S02]  /*2090*/  FMNMX R20, R77, R20, !PT ;  /* 0x000000144d147209 */ /* 0x000fe40007800000 */
[----:B------:R-:W-:Y:S02]  /*20a0*/  FMNMX R13, R80, R13, !PT ;  /* 0x0000000d500d7209 */ /* 0x000fe40007800000 */
[----:B------:R-:W-:Y:S02]  /*20b0*/  FMNMX R2, R81, R2, !PT ;  /* 0x0000000251027209 */ /* 0x000fe40007800000 */
[----:B------:R-:W-:Y:S02]  /*20c0*/  FMNMX R21, R84, R21, !PT ;  /* 0x0000001554157209 */ /* 0x000fe40007800000 */
[----:B------:R-:W-:Y:S02]  /*20d0*/  FMNMX R20, R85, R20, !PT ;  /* 0x0000001455147209 */ /* 0x000fe40007800000 */
[----:B------:R-:W-:-:S02]  /*20e0*/  FMNMX R2, R13, R2, !PT ;  /* 0x000000020d027209 */ /* 0x000fc40007800000 */
[----:B------:R-:W-:Y:S02]  /*20f0*/  FMNMX R21, R21, R20, !PT ;  /* 0x0000001415157209 */ /* 0x000fe40007800000 */
[----:B------:R-:W-:Y:S02]  /*2100*/  P2R R22, PR, RZ, 0x2 ;  /* 0x00000002ff167803 */ /* 0x000fe40000000000 */
[----:B------:R-:W-:Y:S02]  /*2110*/  FMNMX R21, R2, R21, !PT ;  /* 0x0000001502157209 */ /* 0x000fe40007800000 */
[----:B------:R-:W-:Y:S02]  /*2120*/  P2R R23, PR, RZ, 0x1 ;  /* 0x00000001ff177803 */ /* 0x000fe40000000000 */
[----:B------:R-:W-:Y:S01]  /*2130*/  LOP3.LUT P0, RZ, R6, 0x800000, RZ, 0xc0, !PT ;  /* 0x0080000006ff7812 */ /* 0x000fe2000780c0ff */
[----:B------:R-:W2:Y:S01]  /*2140*/  SHFL.BFLY PT, R2, R21, 0x2, 0x1f ;  /* 0x0c401f0015027f89 */ /* 0x000ea200000e0000 */
[----:B------:R-:W-:-:S02]  /*2150*/  FMNMX R33, R29, R34, !PT ;  /* 0x000000221d217209 */ /* 0x000fc40007800000 */
[----:B------:R-:W-:Y:S02]  /*2160*/  FSEL R71, R71, -INF , P0 ;  /* 0xff80000047477808 */ /* 0x000fe40000000000 */
[----:B------:R-:W-:Y:S02]  /*2170*/  ISETP.NE.AND P0, PT, R23, RZ, PT ;  /* 0x000000ff1700720c */ /* 0x000fe40003f05270 */
[----:B------:R-:W-:Y:S02]  /*2180*/  FMNMX R33, R42, R33, !PT ;  /* 0x000000212a217209 */ /* 0x000fe40007800000 */
[----:B------:R-:W-:Y:S02]  /*2190*/  FSEL R74, R74, -INF , P0 ;  /* 0xff8000004a4a7808 */ /* 0x000fe40000000000 */
[----:B------:R-:W-:Y:S02]  /*21a0*/  ISETP.GT.AND P0, PT, R6, -0x1, PT ;  /* 0xffffffff0600780c */ /* 0x000fe40003f04270 */
[----:B------:R-:W-:-:S02]  /*21b0*/  FMNMX R6, R27, R10, !PT ;  /* 0x0000000a1b067209 */ /* 0x000fc40007800000 */
[----:B------:R-:W-:Y:S02]  /*21c0*/  FMNMX R33, R50, R33, !PT ;  /* 0x0000002132217209 */ /* 0x000fe40007800000 */
[----:B------:R-:W-:Y:S02]  /*21d0*/  FMNMX R6, R43, R6, !PT ;  /* 0x000000062b067209 */ /* 0x000fe40007800000 */
[----:B------:R-:W-:Y:S02]  /*21e0*/  FMNMX R35, R54, R35, !PT ;  /* 0x0000002336237209 */ /* 0x000fe40007800000 */
[----:B------:R-:W-:Y:S02]  /*21f0*/  FMNMX R6, R51, R6, !PT ;  /* 0x0000000633067209 */ /* 0x000fe40007800000 */
[----:B------:R-:W-:Y:S02]  /*2200*/  FMNMX R37, R58, R33, !PT ;  /* 0x000000213a257209 */ /* 0x000fe40007800000 */
[----:B--2---:R-:W-:-:S02]  /*2210*/  FMNMX R13, R21, R2, !PT ;  /* 0x00000002150d7209 */ /* 0x004fc40007800000 */
[----:B------:R-:W-:Y:S02]  /*2220*/  FMNMX R6, R59, R6, !PT ;  /* 0x000000063b067209 */ /* 0x000fe40007800000 */
[----:B------:R-:W-:Y:S01]  /*2230*/  FMNMX R35, R62, R35, !PT ;  /* 0x000000233e237209 */ /* 0x000fe20007800000 */
[----:B------:R-:W2:Y:S01]  /*2240*/  SHFL.BFLY PT, R2, R13, 0x1, 0x1f ;  /* 0x0c201f000d027f89 */ /* 0x000ea200000e0000 */
[----:B------:R-:W-:Y:S02]  /*2250*/  FSEL R78, R78, -INF , P2 ;  /* 0xff8000004e4e7808 */ /* 0x000fe40001000000 */
[----:B------:R-:W-:Y:S02]  /*2260*/  FSEL R79, R79, -INF , P3 ;  /* 0xff8000004f4f7808 */ /* 0x000fe40001800000 */
[----:B------:R-:W-:Y:S02]  /*2270*/  FMNMX R37, R66, R37, !PT ;  /* 0x0000002542257209 */ /* 0x000fe40007800000 */
[----:B------:R-:W-:-:S02]  /*2280*/  FMNMX R6, R67, R6, !PT ;  /* 0x0000000643067209 */ /* 0x000fc40007800000 */
[----:B------:R-:W-:Y:S02]  /*2290*/  FMNMX R35, R70, R35, !PT ;  /* 0x0000002346237209 */ /* 0x000fe40007800000 */
[----:B------:R-:W-:Y:S02]  /*22a0*/  FSEL R87, R87, -INF , !P0 ;  /* 0xff80000057577808 */ /* 0x000fe40004000000 */
[----:B------:R-:W-:Y:S02]  /*22b0*/  FSEL R82, R82, -INF , P4 ;  /* 0xff80000052527808 */ /* 0x000fe40002000000 */
[----:B------:R-:W-:Y:S02]  /*22c0*/  FSEL R83, R83, -INF , P5 ;  /* 0xff80000053537808 */ /* 0x000fe40002800000 */
[----:B------:R-:W-:Y:S02]  /*22d0*/  FSEL R86, R86, -INF , P6 ;  /* 0xff80000056567808 */ /* 0x000fe40003000000 */
[----:B------:R-:W-:-:S02]  /*22e0*/  FMNMX R37, R74, R37, !PT ;  /* 0x000000254a257209 */ /* 0x000fc40007800000 */
[----:B------:R-:W-:Y:S02]  /*22f0*/  FMNMX R35, R78, R35, !PT ;  /* 0x000000234e237209 */ /* 0x000fe40007800000 */
[----:B------:R-:W-:Y:S02]  /*2300*/  FMNMX R37, R82, R37, !PT ;  /* 0x0000002552257209 */ /* 0x000fe40007800000 */
[----:B--2---:R-:W-:Y:S02]  /*2310*/  FMNMX R2, R13, R2, !PT ;  /* 0x000000020d027209 */ /* 0x004fe40007800000 */
[----:B------:R-:W-:Y:S02]  /*2320*/  LOP3.LUT P2, RZ, R14, 0x1f, RZ, 0xc0, !PT ;  /* 0x0000001f0eff7812 */ /* 0x000fe4000784c0ff */
[----:B------:R-:W-:-:S04]  /*2330*/  FSETP.NEU.AND P1, PT, R2, -INF , PT ;  /* 0xff8000000200780b */ /* 0x000fc80003f2d000 */
[----:B------:R-:W-:Y:S02]  /*2340*/  FSEL R20, R2, RZ, P1 ;  /* 0x000000ff02147208 */ /* 0x000fe40000800000 */
[----:B------:R-:W-:-:S03]  /*2350*/  ISETP.NE.AND P1, PT, R22, RZ, PT ;  /* 0x000000ff1600720c */ /* 0x000fc60003f25270 */
[----:B------:R-:W-:Y:S01]  /*2360*/  FMUL R20, R20, UR12 ;  /* 0x0000000c14147c20 */ /* 0x000fe20008400000 */
[----:B------:R-:W-:-:S03]  /*2370*/  FSEL R75, R75, -INF , P1 ;  /* 0xff8000004b4b7808 */ /* 0x000fc60000800000 */
[--C-:B------:R-:W-:Y:S01]  /*2380*/  FFMA R196, R17, UR12, -R20.reuse ;  /* 0x0000000c11c47c23 */ /* 0x100fe20008000814 */
[--C-:B------:R-:W-:Y:S01]  /*2390*/  FFMA R17, R16, UR12, -R20.reuse ;  /* 0x0000000c10117c23 */ /* 0x100fe20008000814 */
[----:B------:R-:W-:Y:S01]  /*23a0*/  FMNMX R16, R31, R12, !PT ;  /* 0x0000000c1f107209 */ /* 0x000fe20007800000 */
        /* <DEDUP_REMOVED lines=12> */
[----:B------:R2:W-:Y:S01]  /*2470*/  MUFU.EX2 R13, R25 ;  /* 0x00000019000d7308 */ /* 0x0005e20000000800 */
[----:B------:R-:W-:Y:S01]  /*2480*/  FMNMX R6, R37, R6, !PT ;  /* 0x0000000625067209 */ /* 0x000fe20007800000 */
[--C-:B------:R-:W-:Y:S01]  /*2490*/  FFMA R21, R41, UR12, -R20.reuse ;  /* 0x0000000c29157c23 */ /* 0x100fe20008000814 */
[----:B------:R-:W-:Y:S01]  /*24a0*/  FMNMX R16, R71, R16, !PT ;  /* 0x0000001047107209 */ /* 0x000fe20007800000 */
[--C-:B------:R-:W-:Y:S01]  /*24b0*/  FFMA R33, R53, UR12, -R20.reuse ;  /* 0x0000000c35217c23 */ /* 0x100fe20008000814 */
[--C-:B------:R-:W-:Y:S01]  /*24c0*/  FFMA R202, R28, UR12, -R20.reuse ;  /* 0x0000000c1cca7c23 */ /* 0x100fe20008000814 */
[--C-:B------:R-:W-:Y:S01]  /*24d0*/  FFMA R15, R15, UR12, -R20.reuse ;  /* 0x0000000c0f0f7c23 */ /* 0x100fe20008000814 */
[----:B------:R-:W-:Y:S01]  /*24e0*/  FMNMX R16, R79, R16, !PT ;  /* 0x000000104f107209 */ /* 0x000fe20007800000 */
[--C-:B------:R-:W-:Y:S01]  /*24f0*/  FFMA R192, R40, UR12, -R20.reuse ;  /* 0x0000000c28c07c23 */ /* 0x100fe20008000814 */
[--C-:B--2---:R-:W-:Y:S01]  /*2500*/  FFMA R25, R49, UR12, -R20.reuse ;  /* 0x0000000c31197c23 */ /* 0x104fe20008000814 */
[--C-:B------:R-:W-:Y:S01]  /*2510*/  FFMA R194, R44, UR12, -R20.reuse ;  /* 0x0000000c2cc27c23 */ /* 0x100fe20008000814 */
[----:B------:R-:W-:Y:S01]  /*2520*/  FMNMX R39, R87, R16, !PT ;  /* 0x0000001057277209 */ /* 0x000fe20007800000 */
[--C-:B------:R-:W-:Y:S01]  /*2530*/  FFMA R188, R48, UR12, -R20.reuse ;  /* 0x0000000c30bc7c23 */ /* 0x100fe20008000814 */
[--C-:B------:R-:W-:Y:S01]  /*2540*/  FFMA R190, R52, UR12, -R20.reuse ;  /* 0x0000000c34be7c23 */ /* 0x100fe20008000814 */
        /* <DEDUP_REMOVED lines=9> */
[--C-:B------:R-:W-:Y:S01]  /*25e0*/  FFMA R208, R72, UR12, -R20.reuse ;  /* 0x0000000c48d07c23 */ /* 0x100fe20008000814 */
[----:B------:R-:W2:Y:S01]  /*25f0*/  SHFL.BFLY PT, R45, R6, 0x2, 0x1f ;  /* 0x0c401f00062d7f89 */ /* 0x000ea200000e0000 */
[--C-:B------:R-:W-:Y:S01]  /*2600*/  FFMA R210, R76, UR12, -R20.reuse ;  /* 0x0000000c4cd27c23 */ /* 0x100fe20008000814 */
[--C-:B------:R-:W-:Y:S01]  /*2610*/  FFMA R49, R77, UR12, -R20.reuse ;  /* 0x0000000c4d317c23 */ /* 0x100fe20008000814 */
[--C-:B------:R-:W-:Y:S01]  /*2620*/  FFMA R212, R80, UR12, -R20.reuse ;  /* 0x0000000c50d47c23 */ /* 0x100fe20008000814 */
[--C-:B------:R-:W-:Y:S01]  /*2630*/  FFMA R53, R81, UR12, -R20.reuse ;  /* 0x0000000c51357c23 */ /* 0x100fe20008000814 */
[----:B------:R-:W-:Y:S01]  /*2640*/  FFMA R214, R84, UR12, -R20 ;  /* 0x0000000c54d67c23 */ /* 0x000fe20008000814 */
[----:B------:R-:W3:Y:S01]  /*2650*/  MUFU.EX2 R200, R200 ;  /* 0x000000c800c87308 */ /* 0x000ee20000000800 */
[----:B------:R-:W-:-:S02]  /*2660*/  CS2R R60, SRZ ;  /* 0x00000000003c7805 */ /* 0x000fc4000001ff00 */
[----:B------:R-:W-:Y:S02]  /*2670*/  CS2R R64, SRZ ;  /* 0x0000000000407805 */ /* 0x000fe4000001ff00 */
[----:B------:R-:W-:Y:S02]  /*2680*/  CS2R R68, SRZ ;  /* 0x0000000000447805 */ /* 0x000fe4000001ff00 */
[----:B------:R-:W-:Y:S02]  /*2690*/  CS2R R76, SRZ ;  /* 0x00000000004c7805 */ /* 0x000fe4000001ff00 */
[----:B------:R-:W-:Y:S01]  /*26a0*/  CS2R R80, SRZ ;  /* 0x0000000000507805 */ /* 0x000fe2000001ff00 */
[----:B------:R-:W4:Y:S08]  /*26b0*/  MUFU.EX2 R202, R202 ;  /* 0x000000ca00ca7308 */ /* 0x000f300000000800 */
[----:B------:R-:W5:Y:S01]  /*26c0*/  MUFU.EX2 R15, R15 ;  /* 0x0000000f000f7308 */ /* 0x000f620000000800 */
[----:B--2---:R-:W-:Y:S01]  /*26d0*/  FMNMX R16, R6, R45, !PT ;  /* 0x0000002d06107209 */ /* 0x004fe20007800000 */
[----:B------:R-:W-:Y:S01]  /*26e0*/  FFMA R45, R73, UR12, -R20 ;  /* 0x0000000c492d7c23 */ /* 0x000fe20008000814 */
[----:B------:R-:W-:-:S03]  /*26f0*/  CS2R R72, SRZ ;  /* 0x0000000000487805 */ /* 0x000fc6000001ff00 */
[----:B------:R-:W2:Y:S02]  /*2700*/  SHFL.BFLY PT, R57, R16, 0x1, 0x1f ;  /* 0x0c201f0010397f89 */ /* 0x000ea400000e0000 */
[----:B------:R-:W1:Y:S08]  /*2710*/  MUFU.EX2 R196, R196 ;  /* 0x000000c400c47308 */ /* 0x000e700000000800 */
[----:B------:R-:W-:Y:S08]  /*2720*/  MUFU.EX2 R17, R17 ;  /* 0x0000001100117308 */ /* 0x000ff00000000800 */
[----:B------:R-:W-:Y:S01]  /*2730*/  MUFU.EX2 R198, R198 ;  /* 0x000000c600c67308 */ /* 0x000fe20000000800 */
[----:B--2---:R-:W-:Y:S01]  /*2740*/  FMNMX R6, R16, R57, !PT ;  /* 0x0000003910067209 */ /* 0x004fe20007800000 */
[----:B------:R-:W-:Y:S01]  /*2750*/  FFMA R57, R85, UR12, -R20 ;  /* 0x0000000c55397c23 */ /* 0x000fe20008000814 */
[----:B------:R-:W-:-:S05]  /*2760*/  LOP3.LUT R16, R7, 0xffff, RZ, 0xc0, !PT ;  /* 0x0000ffff07107812 */ /* 0x000fca00078ec0ff */
[----:B------:R-:W-:Y:S01]  /*2770*/  MUFU.EX2 R19, R19 ;  /* 0x0000001300137308 */ /* 0x000fe20000000800 */
[----:B------:R-:W-:Y:S02]  /*2780*/  FSETP.NEU.AND P0, PT, R6, -INF , PT ;  /* 0xff8000000600780b */ /* 0x000fe40003f0d000 */
[----:B------:R-:W-:Y:S02]  /*2790*/  CS2R R84, SRZ ;  /* 0x0000000000547805 */ /* 0x000fe4000001ff00 */
[----:B------:R-:W-:Y:S02]  /*27a0*/  LEA.HI R14, R16, R7, RZ, 0x15 ;  /* 0x00000007100e7211 */ /* 0x000fe400078fa8ff */
[----:B------:R-:W-:Y:S02]  /*27b0*/  FSEL R26, R6, RZ, P0 ;  /* 0x000000ff061a7208 */ /* 0x000fe40000000000 */
[----:B------:R-:W-:Y:S01]  /*27c0*/  PRMT R24, R14, 0x9910, RZ ;  /* 0x000099100e187816 */ /* 0x000fe200000000ff */
[----:B------:R-:W-:Y:S01]  /*27d0*/  MUFU.EX2 R192, R192 ;  /* 0x000000c000c07308 */ /* 0x000fe20000000800 */
[----:B------:R-:W-:Y:S01]  /*27e0*/  LOP3.LUT P0, RZ, R4, 0xff, RZ, 0xc0, !PT ;  /* 0x000000ff04ff7812 */ /* 0x000fe2000780c0ff */
[----:B------:R-:W-:-:S04]  /*27f0*/  FMUL R26, R26, UR12 ;  /* 0x0000000c1a1a7c20 */ /* 0x000fc80008400000 */
[--C-:B------:R-:W-:Y:S01]  /*2800*/  FFMA R203, R11, UR12, -R26.reuse ;  /* 0x0000000c0bcb7c23 */ /* 0x100fe2000800081a */
[CC--:B------:R-:W-:Y:S01]  /*2810*/  LEA.HI R11, R16.reuse, R7.reuse, RZ, 0x14 ;  /* 0x00000007100b7211 */ /* 0x0c0fe200078fa0ff */
[--C-:B------:R-:W-:Y:S01]  /*2820*/  FFMA R20, R27, UR12, -R26.reuse ;  /* 0x0000000c1b147c23 */ /* 0x100fe2000800081a */
[----:B------:R-:W-:Y:S01]  /*2830*/  LEA.HI R16, R16, R7, RZ, 0x12 ;  /* 0x0000000710107211 */ /* 0x000fe200078f90ff */
[--C-:B------:R-:W-:Y:S01]  /*2840*/  FFMA R201, R29, UR12, -R26.reuse ;  /* 0x0000000c1dc97c23 */ /* 0x100fe2000800081a */
[C---:B------:R-:W-:Y:S01]  /*2850*/  LOP3.LUT R18, R11.reuse, 0xffff, RZ, 0xc0, !PT ;  /* 0x0000ffff0b127812 */ /* 0x040fe200078ec0ff */
[--C-:B------:R-:W-:Y:S01]  /*2860*/  FFMA R197, R34, UR12, -R26.reuse ;  /* 0x0000000c22c57c23 */ /* 0x100fe2000800081a */
[----:B------:R-:W-:Y:S01]  /*2870*/  LOP3.LUT R16, R16, 0xfffc, RZ, 0xc0, !PT ;  /* 0x0000fffc10107812 */ /* 0x000fe200078ec0ff */
[----:B------:R-:W-:Y:S01]  /*2880*/  MUFU.EX2 R20, R20 ;  /* 0x0000001400147308 */ /* 0x000fe20000000800 */
[----:B------:R-:W-:Y:S01]  /*2890*/  LOP3.LUT R14, R11, 0xfff0, RZ, 0xc0, !PT ;  /* 0x0000fff00b0e7812 */ /* 0x000fe200078ec0ff */
[----:B------:R-:W-:Y:S01]  /*28a0*/  FFMA R22, R31, UR12, -R26 ;  /* 0x0000000c1f167c23 */ /* 0x000fe2000800081a */
[----:B------:R-:W-:Y:S01]  /*28b0*/  SHF.R.U32.HI R11, RZ, 0x4, R18 ;  /* 0x00000004ff0b7819 */ /* 0x000fe20000011612 */
[----:B------:R-:W-:Y:S01]  /*28c0*/  IMAD.MOV R27, RZ, RZ, -R16 ;  /* 0x000000ffff1b7224 */ /* 0x000fe200078e0a10 */
[----:B------:R-:W-:Y:S01]  /*28d0*/  IADD3 R28, RZ, -R14, RZ ;  /* 0x8000000eff1c7210 */ /* 0x000fe20007ffe0ff */
[--C-:B------:R-:W-:Y:S01]  /*28e0*/  FFMA R10, R10, UR12, -R26.reuse ;  /* 0x0000000c0a0a7c23 */ /* 0x100fe2000800081a */
[----:B------:R-:W-:Y:S01]  /*28f0*/  MOV R14, R24 ;  /* 0x00000018000e7202 */ /* 0x000fe20000000f00 */
[----:B------:R-:W-:Y:S01]  /*2900*/  FFMA R24, R12, UR12, -R26 ;  /* 0x0000000c0c187c23 */ /* 0x000fe2000800081a */
[----:B------:R-:W-:Y:S01]  /*2910*/  LEA.HI R16, R18, R11, RZ, 0x11 ;  /* 0x0000000b12107211 */ /* 0x000fe200078f88ff */
[----:B------:R-:W2:Y:S01]  /*2920*/  MUFU.EX2 R201, R201 ;  /* 0x000000c900c97308 */ /* 0x000ea20000000800 */
[----:B------:R-:W-:Y:S01]  /*2930*/  SHF.R.S32.HI R14, RZ, 0x5, R14 ;  /* 0x00000005ff0e7819 */ /* 0x000fe2000001140e */
[--C-:B------:R-:W-:Y:S01]  /*2940*/  FFMA R199, R38, UR12, -R26.reuse ;  /* 0x0000000c26c77c23 */ /* 0x100fe2000800081a */
[----:B------:R-:W-:Y:S01]  /*2950*/  LOP3.LUT R16, R16, 0xfe, RZ, 0xc0, !PT ;  /* 0x000000fe10107812 */ /* 0x000fe200078ec0ff */
[--C-:B------:R-:W-:Y:S01]  /*2960*/  FFMA R193, R42, UR12, -R26.reuse ;  /* 0x0000000c2ac17c23 */ /* 0x100fe2000800081a */
[----:B------:R-:W-:Y:S01]  /*2970*/  PRMT R18, R27, 0x7710, RZ ;  /* 0x000077101b127816 */ /* 0x000fe200000000ff */
[----:B------:R-:W-:Y:S01]  /*2980*/  FFMA R195, R46, UR12, -R26 ;  /* 0x0000000c2ec37c23 */ /* 0x000fe2000800081a */
[----:B------:R-:W-:Y:S01]  /*2990*/  PRMT R27, R14, 0x9910, RZ ;  /* 0x000099100e1b7816 */ /* 0x000fe200000000ff */
[----:B------:R-:W-:Y:S01]  /*29a0*/  IMAD.MOV R14, RZ, RZ, -R16 ;  /* 0x000000ffff0e7224 */ /* 0x000fe200078e0a10 */
[----:B------:R-:W-:Y:S01]  /*29b0*/  PRMT R28, R28, 0x7710, RZ ;  /* 0x000077101c1c7816 */ /* 0x000fe200000000ff */
[----:B------:R-:W1:Y:S01]  /*29c0*/  MUFU.EX2 R203, R203 ;  /* 0x000000cb00cb7308 */ /* 0x000e620000000800 */
[----:B------:R-:W-:Y:S01]  /*29d0*/  IADD3 R18, R7, R18, RZ ;  /* 0x0000001207127210 */ /* 0x000fe20007ffe0ff */
[--C-:B------:R-:W-:Y:S01]  /*29e0*/  FFMA R30, R47, UR12, -R26.reuse ;  /* 0x0000000c2f1e7c23 */ /* 0x100fe2000800081a */
[----:B------:R-:W-:Y:S01]  /*29f0*/  PRMT R14, R14, 0x7710, RZ ;  /* 0x000077100e0e7816 */ /* 0x000fe200000000ff */
[--C-:B------:R-:W-:Y:S01]  /*2a00*/  FFMA R189, R50, UR12, -R26.reuse ;  /* 0x0000000c32bd7c23 */ /* 0x100fe2000800081a */
[----:B------:R-:W-:Y:S01]  /*2a10*/  IADD3 R12, R7, R28, RZ ;  /* 0x0000001c070c7210 */ /* 0x000fe20007ffe0ff */
[--C-:B------:R-:W-:Y:S01]  /*2a20*/  FFMA R28, R43, UR12, -R26.reuse ;  /* 0x0000000c2b1c7c23 */ /* 0x100fe2000800081a */
[----:B------:R-:W-:Y:S01]  /*2a30*/  LOP3.LUT R7, R18, 0x80, RZ, 0xc0, !PT ;  /* 0x0000008012077812 */ /* 0x000fe200078ec0ff */
[----:B------:R-:W1:Y:S01]  /*2a40*/  MUFU.EX2 R22, R22 ;  /* 0x0000001600167308 */ /* 0x000e620000000800 */
[----:B------:R-:W-:Y:S01]  /*2a50*/  IADD3 R11, R11, R14, RZ ;  /* 0x0000000e0b0b7210 */ /* 0x000fe20007ffe0ff */
[--C-:B------:R-:W-:Y:S01]  /*2a60*/  FFMA R51, R51, UR12, -R26.reuse ;  /* 0x0000000c33337c23 */ /* 0x100fe2000800081a */
[----:B------:R-:W-:Y:S01]  /*2a70*/  PRMT R12, R12, 0x9910, RZ ;  /* 0x000099100c0c7816 */ /* 0x000fe200000000ff */
[--C-:B------:R-:W-:Y:S01]  /*2a80*/  FFMA R54, R54, UR12, -R26.reuse ;  /* 0x0000000c36367c23 */ /* 0x100fe2000800081a */
[----:B------:R-:W-:Y:S01]  /*2a90*/  LEA.HI R7, R7, R18, RZ, 0x19 ;  /* 0x0000001207077211 */ /* 0x000fe200078fc8ff */
[--C-:B------:R-:W-:Y:S01]  /*2aa0*/  FFMA R55, R55, UR12, -R26.reuse ;  /* 0x0000000c37377c23 */ /* 0x100fe2000800081a */
[----:B------:R-:W-:Y:S01]  /*2ab0*/  PRMT R14, R11, 0x8880, RZ ;  /* 0x000088800b0e7816 */ /* 0x000fe200000000ff */
[----:B------:R-:W-:Y:S01]  /*2ac0*/  MUFU.EX2 R21, R21 ;  /* 0x0000001500157308 */ /* 0x000fe20000000800 */
[----:B------:R-:W-:Y:S01]  /*2ad0*/  LEA R12, R27, R12, 0x4 ;  /* 0x0000000c1b0c7211 */ /* 0x000fe200078e20ff */
[--C-:B------:R-:W-:Y:S01]  /*2ae0*/  FFMA R58, R58, UR12, -R26.reuse ;  /* 0x0000000c3a3a7c23 */ /* 0x100fe2000800081a */
[----:B------:R-:W-:Y:S01]  /*2af0*/  LOP3.LUT R7, R7, 0xfe, RZ, 0xc0, !PT ;  /* 0x000000fe07077812 */ /* 0x000fe200078ec0ff */
[----:B------:R-:W-:Y:S01]  /*2b00*/  FFMA R59, R59, UR12, -R26 ;  /* 0x0000000c3b3b7c23 */ /* 0x000fe2000800081a */
[----:B------:R-:W-:Y:S01]  /*2b10*/  PRMT R11, R9, 0x8880, RZ ;  /* 0x00008880090b7816 */ /* 0x000fe200000000ff */
[----:B------:R-:W-:Y:S01]  /*2b20*/  IMAD.MOV.U32 R9, RZ, RZ, R14 ;  /* 0x000000ffff097224 */ /* 0x000fe200078e000e */
[----:B------:R-:W-:Y:S01]  /*2b30*/  IADD3 R29, RZ, -R7, RZ ;  /* 0x80000007ff1d7210 */ /* 0x000fe20007ffe0ff */
[----:B------:R-:W1:Y:S01]  /*2b40*/  MUFU.EX2 R197, R197 ;  /* 0x000000c500c57308 */ /* 0x000e620000000800 */
[----:B------:R-:W-:Y:S01]  /*2b50*/  MOV R7, R11 ;  /* 0x0000000b00077202 */ /* 0x000fe20000000f00 */
[----:B------:R-:W-:Y:S01]  /*2b60*/  IMAD R9, R12, 0x8, R9 ;  /* 0x000000080c097824 */ /* 0x000fe200078e0209 */
[----:B------:R-:W-:Y:S01]  /*2b70*/  PRMT R29, R29, 0x7710, RZ ;  /* 0x000077101d1d7816 */ /* 0x000fe200000000ff */
[--C-:B------:R-:W-:Y:S01]  /*2b80*/  FFMA R62, R62, UR12, -R26.reuse ;  /* 0x0000000c3e3e7c23 */ /* 0x100fe2000800081a */
[----:B------:R-:W-:Y:S01]  /*2b90*/  SHF.R.S32.HI R7, RZ, 0x2, R7 ;  /* 0x00000002ff077819 */ /* 0x000fe20000011407 */
[--C-:B------:R-:W-:Y:S01]  /*2ba0*/  FFMA R63, R63, UR12, -R26.reuse ;  /* 0x0000000c3f3f7c23 */ /* 0x100fe2000800081a */
[----:B------:R-:W-:Y:S01]  /*2bb0*/  SHF.L.U32 R9, R9, 0x3, RZ ;  /* 0x0000000309097819 */ /* 0x000fe200000006ff */
[----:B------:R-:W-:Y:S01]  /*2bc0*/  MUFU.EX2 R194, R194 ;  /* 0x000000c200c27308 */ /* 0x000fe20000000800 */
[----:B------:R-:W-:Y:S01]  /*2bd0*/  LOP3.LUT R12, R7, 0xffff, RZ, 0xc0, !PT ;  /* 0x0000ffff070c7812 */ /* 0x000fe200078ec0ff */
[--C-:B------:R-:W-:Y:S01]  /*2be0*/  FFMA R66, R66, UR12, -R26.reuse ;  /* 0x0000000c42427c23 */ /* 0x100fe2000800081a */
[----:B------:R-:W-:Y:S01]  /*2bf0*/  IADD3 R11, R9, UR4, R9 ;  /* 0x00000004090b7c10 */ /* 0x000fe2000fffe009 */
[----:B------:R-:W-:Y:S01]  /*2c00*/  FFMA R67, R67, UR12, -R26 ;  /* 0x0000000c43437c23 */ /* 0x000fe2000800081a */
[----:B------:R-:W-:Y:S01]  /*2c10*/  SHF.R.U32.HI R8, RZ, 0x5, R12 ;  /* 0x00000005ff087819 */ /* 0x000fe2000001160c */
[----:B------:R-:W-:Y:S01]  /*2c20*/  FFMA R70, R70, UR12, -R26 ;  /* 0x0000000c46467c23 */ /* 0x000fe2000800081a */
[----:B------:R-:W-:Y:S01]  /*2c30*/  IADD3 R29, R18, R29, RZ ;  /* 0x0000001d121d7210 */ /* 0x000fe20007ffe0ff */
[C---:B------:R-:W-:Y:S01]  /*2c40*/  VIADD R18, R11.reuse, 0xc400 ;  /* 0x0000c4000b127836 */ /* 0x040fe20000000000 */
[----:B------:R-:W-:Y:S01]  /*2c50*/  LOP3.LUT R8, R8, 0x7, RZ, 0xc0, !PT ;  /* 0x0000000708087812 */ /* 0x000fe200078ec0ff */
[C---:B------:R-:W-:Y:S01]  /*2c60*/  VIADD R14, R11.reuse, 0xc440 ;  /* 0x0000c4400b0e7836 */ /* 0x040fe20000000000 */
[----:B------:R-:W-:Y:S01]  /*2c70*/  IADD3 R16, R11, 0xc420, RZ ;  /* 0x0000c4200b107810 */ /* 0x000fe20007ffe0ff */
[----:B------:R-:W1:Y:S01]  /*2c80*/  MUFU.EX2 R10, R10 ;  /* 0x0000000a000a7308 */ /* 0x000e620000000800 */
[----:B------:R-:W-:Y:S01]  /*2c90*/  SHF.R.U32.HI R9, RZ, 0x3, R18 ;  /* 0x00000003ff097819 */ /* 0x000fe20000011612 */
[--C-:B------:R-:W-:Y:S01]  /*2ca0*/  FFMA R71, R71, UR12, -R26.reuse ;  /* 0x0000000c47477c23 */ /* 0x100fe2000800081a */
[----:B------:R-:W-:Y:S01]  /*2cb0*/  IADD3 R8, R7, R8, RZ ;  /* 0x0000000807087210 */ /* 0x000fe20007ffe0ff */
[--C-:B------:R-:W-:Y:S01]  /*2cc0*/  FFMA R74, R74, UR12, -R26.reuse ;  /* 0x0000000c4a4a7c23 */ /* 0x100fe2000800081a */
[----:B------:R-:W-:Y:S01]  /*2cd0*/  LOP3.LUT R18, R18, 0x70, R9, 0x78, !PT ;  /* 0x0000007012127812 */ /* 0x000fe200078e7809 */
[--C-:B------:R-:W-:Y:S01]  /*2ce0*/  FFMA R75, R75, UR12, -R26.reuse ;  /* 0x0000000c4b4b7c23 */ /* 0x100fe2000800081a */
[----:B------:R-:W-:Y:S01]  /*2cf0*/  LOP3.LUT R9, R8, 0xfff8, RZ, 0xc0, !PT ;  /* 0x0000fff808097812 */ /* 0x000fe200078ec0ff */
[----:B------:R-:W-:Y:S01]  /*2d00*/  MUFU.EX2 R23, R23 ;  /* 0x0000001700177308 */ /* 0x000fe20000000800 */
[----:B------:R-:W-:Y:S01]  /*2d10*/  IADD3 R11, R11, 0xc460, RZ ;  /* 0x0000c4600b0b7810 */ /* 0x000fe20007ffe0ff */
[--C-:B------:R-:W-:Y:S01]  /*2d20*/  FFMA R78, R78, UR12, -R26.reuse ;  /* 0x0000000c4e4e7c23 */ /* 0x100fe2000800081a */
[----:B------:R-:W-:Y:S01]  /*2d30*/  IADD3 R32, RZ, -R9, RZ ;  /* 0x80000009ff207210 */ /* 0x000fe20007ffe0ff */
[----:B------:R-:W-:Y:S01]  /*2d40*/  FFMA R79, R79, UR12, -R26 ;  /* 0x0000000c4f4f7c23 */ /* 0x000fe2000800081a */
[----:B------:R-:W-:Y:S01]  /*2d50*/  SHF.R.U32.HI R9, RZ, 0x3, R14 ;  /* 0x00000003ff097819 */ /* 0x000fe2000001160e */
[--C-:B------:R-:W-:Y:S01]  /*2d60*/  FFMA R82, R82, UR12, -R26.reuse ;  /* 0x0000000c52527c23 */ /* 0x100fe2000800081a */
[----:B------:R-:W-:Y:S01]  /*2d70*/  PRMT R32, R32, 0x7710, RZ ;  /* 0x0000771020207816 */ /* 0x000fe200000000ff */
[----:B------:R-:W1:Y:S01]  /*2d80*/  MUFU.EX2 R199, R199 ;  /* 0x000000c700c77308 */ /* 0x000e620000000800 */
[----:B------:R-:W-:Y:S01]  /*2d90*/  LOP3.LUT R14, R14, 0x70, R9, 0x78, !PT ;  /* 0x000000700e0e7812 */ /* 0x000fe200078e7809 */
[----:B------:R-:W-:Y:S01]  /*2da0*/  FFMA R83, R83, UR12, -R26 ;  /* 0x0000000c53537c23 */ /* 0x000fe2000800081a */
[----:B------:R-:W-:Y:S01]  /*2db0*/  SHF.R.U32.HI R12, RZ, 0x3, R11 ;  /* 0x00000003ff0c7819 */ /* 0x000fe2000001160b */
[----:B------:R-:W-:-:S02]  /*2dc0*/  IMAD.IADD R7, R7, 0x1, R32 ;  /* 0x0000000107077824 */ /* 0x000fc400078e0220 */
[----:B---3--:R-:W-:Y:S01]  /*2dd0*/  FADD R32, RZ, R200 ;  /* 0x000000c8ff207221 */ /* 0x008fe20000000000 */
[----:B------:R-:W-:Y:S01]  /*2de0*/  PRMT R29, R29, 0x8880, RZ ;  /* 0x000088801d1d7816 */ /* 0x000fe200000000ff */
[----:B------:R-:W-:Y:S01]  /*2df0*/  FFMA R86, R86, UR12, -R26 ;  /* 0x0000000c56567c23 */ /* 0x000fe2000800081a */
[----:B------:R-:W-:Y:S01]  /*2e00*/  LOP3.LUT R12, R11, 0x70, R12, 0x78, !PT ;  /* 0x000000700b0c7812 */ /* 0x000fe200078e780c */
[----:B------:R-:W-:Y:S01]  /*2e10*/  FADD R9, R13, R32 ;  /* 0x000000200d097221 */ /* 0x000fe20000000000 */
[----:B------:R-:W-:Y:S01]  /*2e20*/  PRMT R32, R7, 0x9910, RZ ;  /* 0x0000991007207816 */ /* 0x000fe200000000ff */
[----:B------:R-:W3:Y:S01]  /*2e30*/  S2R R11, SR_CTAID.X ;  /* 0x00000000000b7919 */ /* 0x000ee20000002500 */
[----:B------:R-:W-:Y:S01]  /*2e40*/  PRMT R7, R5, 0x9910, RZ ;  /* 0x0000991005077816 */ /* 0x000fe200000000ff */
[----:B----4-:R-:W-:Y:S01]  /*2e50*/  FADD R34, R202, R9 ;  /* 0x00000009ca227221 */ /* 0x010fe20000000000 */
[----:B------:R-:W-:Y:S01]  /*2e60*/  LEA R32, R3, R32, 0x6 ;  /* 0x0000002003207211 */ /* 0x000fe200078e30ff */
[----:B------:R-:W-:Y:S01]  /*2e70*/  MUFU.EX2 R188, R188 ;  /* 0x000000bc00bc7308 */ /* 0x000fe20000000800 */
[----:B------:R-:W-:Y:S01]  /*2e80*/  MOV R3, R7 ;  /* 0x0000000700037202 */ /* 0x000fe20000000f00 */
[----:B-----5:R-:W-:Y:S01]  /*2e90*/  FADD R5, R15, R34 ;  /* 0x000000220f057221 */ /* 0x020fe20000000000 */
[----:B------:R-:W-:Y:S01]  /*2ea0*/  FFMA R26, R87, UR12, -R26 ;  /* 0x0000000c571a7c23 */ /* 0x000fe2000800081a */
[----:B------:R-:W-:-:S02]  /*2eb0*/  SHF.R.U32.HI R27, RZ, 0x3, R16 ;  /* 0x00000003ff1b7819 */ /* 0x000fc40000011610 */
[----:B------:R-:W-:Y:S01]  /*2ec0*/  CS2R R42, SRZ ;  /* 0x00000000002a7805 */ /* 0x000fe2000001ff00 */
[----:B-1----:R-:W-:Y:S01]  /*2ed0*/  FADD R34, R196, R5 ;  /* 0x00000005c4227221 */ /* 0x002fe20000000000 */
[----:B------:R-:W-:Y:S02]  /*2ee0*/  IMAD R32, R3, 0x10, R32 ;  /* 0x0000001003207824 */ /* 0x000fe400078e0220 */
[----:B--2---:R-:W-:Y:S01]  /*2ef0*/  FADD R5, RZ, R201 ;  /* 0x000000c9ff057221 */ /* 0x004fe20000000000 */
[----:B------:R-:W1:Y:S01]  /*2f00*/  MUFU.EX2 R24, R24 ;  /* 0x0000001800187308 */ /* 0x000e620000000800 */
[----:B------:R-:W-:Y:S01]  /*2f10*/  FADD R3, R17, R34 ;  /* 0x0000002211037221 */ /* 0x000fe20000000000 */
[----:B------:R-:W-:Y:S01]  /*2f20*/  LOP3.LUT R16, R16, 0x70, R27, 0x78, !PT ;  /* 0x0000007010107812 */ /* 0x000fe200078e781b */
[----:B------:R-:W-:Y:S01]  /*2f30*/  FADD R34, R20, R5 ;  /* 0x0000000514227221 */ /* 0x000fe20000000000 */
[----:B------:R-:W-:Y:S01]  /*2f40*/  F2FP.BF16.F32.PACK_AB R200, R13, R200 ;  /* 0x000000c80dc8723e */ /* 0x000fe200000010ff */
[----:B------:R-:W-:Y:S01]  /*2f50*/  FADD R4, R198, R3 ;  /* 0x00000003c6047221 */ /* 0x000fe20000000000 */
[----:B------:R-:W-:Y:S01]  /*2f60*/  MOV R3, R29 ;  /* 0x0000001d00037202 */ /* 0x000fe20000000f00 */
[----:B------:R-:W-:Y:S01]  /*2f70*/  FADD R7, R203, R34 ;  /* 0x00000022cb077221 */ /* 0x000fe20000000000 */
[----:B------:R-:W2:Y:S01]  /*2f80*/  MUFU.EX2 R25, R25 ;  /* 0x0000001900197308 */ /* 0x000ea20000000800 */
[----:B------:R-:W-:Y:S01]  /*2f90*/  FADD R5, R19, R4 ;  /* 0x0000000413057221 */ /* 0x000fe20000000000 */
[----:B------:R-:W-:Y:S01]  /*2fa0*/  LEA R3, R3, R32, 0x3 ;  /* 0x0000002003037211 */ /* 0x000fe200078e18ff */
[----:B------:R-:W-:Y:S01]  /*2fb0*/  FADD R34, R22, R7 ;  /* 0x0000000716227221 */ /* 0x000fe20000000000 */
[----:B------:R-:W-:Y:S01]  /*2fc0*/  F2FP.BF16.F32.PACK_AB R202, R15, R202 ;  /* 0x000000ca0fca723e */ /* 0x000fe200000010ff */
[----:B------:R-:W-:Y:S01]  /*2fd0*/  FADD R4, R192, R5 ;  /* 0x00000005c0047221 */ /* 0x000fe20000000000 */
[----:B------:R-:W-:Y:S01]  /*2fe0*/  F2FP.BF16.F32.PACK_AB R196, R17, R196 ;  /* 0x000000c411c4723e */ /* 0x000fe200000010ff */
[----:B------:R-:W-:Y:S01]  /*2ff0*/  FADD R7, R197, R34 ;  /* 0x00000022c5077221 */ /* 0x000fe20000000000 */
[----:B------:R-:W4:Y:S01]  /*3000*/  MUFU.EX2 R193, R193 ;  /* 0x000000c100c17308 */ /* 0x000f220000000800 */
[----:B------:R-:W-:Y:S01]  /*3010*/  FADD R5, R21, R4 ;  /* 0x0000000415057221 */ /* 0x000fe20000000000 */
[----:B------:R-:W-:Y:S01]  /*3020*/  F2FP.BF16.F32.PACK_AB R198, R19, R198 ;  /* 0x000000c613c6723e */ /* 0x000fe200000010ff */
[----:B------:R-:W-:Y:S01]  /*3030*/  FADD R34, R10, R7 ;  /* 0x000000070a227221 */ /* 0x000fe20000000000 */
[----:B---3--:R-:W-:-:S02]  /*3040*/  IMAD R32, R11, 0x80, R32 ;  /* 0x000000800b207824 */ /* 0x008fc400078e0220 */
[----:B------:R-:W-:Y:S01]  /*3050*/  FADD R4, R194, R5 ;  /* 0x00000005c2047221 */ /* 0x000fe20000000000 */
[----:B------:R-:W-:Y:S01]  /*3060*/  LEA R3, R11, R3, 0x7 ;  /* 0x000000030b037211 */ /* 0x000fe200078e38ff */
[----:B------:R-:W-:Y:S01]  /*3070*/  FADD R7, R199, R34 ;  /* 0x00000022c7077221 */ /* 0x000fe20000000000 */
[----:B------:R-:W3:Y:S01]  /*3080*/  MUFU.EX2 R190, R190 ;  /* 0x000000be00be7308 */ /* 0x000ee20000000800 */
[----:B------:R-:W-:Y:S01]  /*3090*/  FADD R5, R23, R4 ;  /* 0x0000000417057221 */ /* 0x000fe20000000000 */
[----:B------:R-:W-:Y:S01]  /*30a0*/  ISETP.LT.AND P1, PT, R32, UR8, !P0 ;  /* 0x0000000820007c0c */ /* 0x000fe2000c721270 */
[----:B-1----:R-:W-:Y:S01]  /*30b0*/  FADD R34, R24, R7 ;  /* 0x0000000718227221 */ /* 0x002fe20000000000 */
[----:B------:R-:W-:Y:S01]  /*30c0*/  IADD3 R32, R32, 0x8, RZ ;  /* 0x0000000820207810 */ /* 0x000fe20007ffe0ff */
[----:B------:R-:W-:Y:S01]  /*30d0*/  FADD R4, R188, R5 ;  /* 0x00000005bc047221 */ /* 0x000fe20000000000 */
[C---:B--2---:R-:W-:Y:S02]  /*30e0*/  F2FP.BF16.F32.PACK_AB R188, R25.reuse, R188 ;  /* 0x000000bc19bc723e */ /* 0x044fe400000010ff */
[----:B------:R-:W-:Y:S01]  /*30f0*/  CS2R R46, SRZ ;  /* 0x00000000002e7805 */ /* 0x000fe2000001ff00 */
[----:B------:R-:W1:Y:S01]  /*3100*/  MUFU.EX2 R28, R28 ;  /* 0x0000001c001c7308 */ /* 0x000e620000000800 */
[----:B------:R-:W-:Y:S01]  /*3110*/  FADD R5, R25, R4 ;  /* 0x0000000419057221 */ /* 0x000fe20000000000 */
[----:B----4-:R-:W-:Y:S01]  /*3120*/  FADD R7, R193, R34 ;  /* 0x00000022c1077221 */ /* 0x010fe20000000000 */
[----:B------:R-:W-:Y:S01]  /*3130*/  ISETP.LT.AND P0, PT, R32, UR8, !P0 ;  /* 0x0000000820007c0c */ /* 0x000fe2000c701270 */
[----:B------:R-:W-:Y:S01]  /*3140*/  UIMAD.WIDE.U32 UR8, UR7, UR10, URZ ;  /* 0x0000000a070872a5 */ /* 0x000fe2000f8e003f */
[----:B------:R-:W-:-:S02]  /*3150*/  F2FP.BF16.F32.PACK_AB R199, R24, R199 ;  /* 0x000000c718c7723e */ /* 0x000fc400000010ff */
[----:B------:R-:W-:Y:S02]  /*3160*/  CS2R R24, SRZ ;  /* 0x0000000000187805 */ /* 0x000fe4000001ff00 */
[----:B------:R-:W-:Y:S01]  /*3170*/  F2FP.BF16.F32.PACK_AB R192, R21, R192 ;  /* 0x000000c015c0723e */ /* 0x000fe200000010ff */
[----:B------:R-:W2:Y:S01]  /*3180*/  MUFU.EX2 R33, R33 ;  /* 0x0000002100217308 */ /* 0x000ea20000000800 */
[----:B---3--:R-:W-:Y:S01]  /*3190*/  FADD R4, R190, R5 ;  /* 0x00000005be047221 */ /* 0x008fe20000000000 */
[----:B------:R-:W-:Y:S01]  /*31a0*/  UIMAD UR9, UR7, UR11, UR9 ;  /* 0x0000000b070972a4 */ /* 0x000fe2000f8e0209 */
[----:B------:R-:W-:Y:S02]  /*31b0*/  F2FP.BF16.F32.PACK_AB R194, R23, R194 ;  /* 0x000000c217c2723e */ /* 0x000fe400000010ff */
[----:B------:R-:W-:Y:S01]  /*31c0*/  ULDC.64 UR10, c[0x0][0x268] ;  /* 0x00009a00000a7ab9 */ /* 0x000fe20000000a00 */
[----:B------:R-:W-:Y:S01]  /*31d0*/  F2FP.BF16.F32.PACK_AB R201, R20, R201 ;  /* 0x000000c914c9723e */ /* 0x000fe200000010ff */
[----:B------:R-:W-:Y:S01]  /*31e0*/  UIMAD.WIDE.U32 UR8, UR13, UR10, UR8 ;  /* 0x0000000a0d0872a5 */ /* 0x000fe2000f8e0008 */
[----:B------:R-:W3:Y:S01]  /*31f0*/  MUFU.EX2 R195, R195 ;  /* 0x000000c300c37308 */ /* 0x000ee20000000800 */
[C---:B-1----:R-:W-:Y:S01]  /*3200*/  FADD R32, R28.reuse, R7 ;  /* 0x000000071c207221 */ /* 0x042fe20000000000 */
[----:B------:R-:W-:Y:S01]  /*3210*/  F2FP.BF16.F32.PACK_AB R193, R28, R193 ;  /* 0x000000c11cc1723e */ /* 0x000fe200000010ff */
[----:B------:R-:W-:Y:S01]  /*3220*/  UIMAD UR7, UR13, UR11, UR9 ;  /* 0x0000000b0d0772a4 */ /* 0x000fe2000f8e0209 */
[----:B------:R-:W-:-:S02]  /*3230*/  F2FP.BF16.F32.PACK_AB R203, R22, R203 ;  /* 0x000000cb16cb723e */ /* 0x000fc400000010ff */
[----:B------:R-:W-:Y:S02]  /*3240*/  CS2R R28, SRZ ;  /* 0x00000000001c7805 */ /* 0x000fe4000001ff00 */
[----:B------:R-:W-:Y:S01]  /*3250*/  IADD3 R9, P3, R3, UR8, RZ ;  /* 0x0000000803097c10 */ /* 0x000fe2000ff7e0ff */
[----:B------:R-:W-:Y:S01]  /*3260*/  ULDC.64 UR10, c[0x0][0x240] ;  /* 0x00009000000a7ab9 */ /* 0x000fe20000000a00 */
[----:B------:R-:W1:Y:S01]  /*3270*/  MUFU.EX2 R184, R184 ;  /* 0x000000b800b87308 */ /* 0x000e620000000800 */
[----:B--2---:R-:W-:Y:S01]  /*3280*/  FADD R5, R33, R4 ;  /* 0x0000000421057221 */ /* 0x004fe20000000000 */
[----:B------:R-:W-:Y:S02]  /*3290*/  LEA.HI.X.SX32 R36, R3, UR7, 0x1, P3 ;  /* 0x0000000703247c11 */ /* 0x000fe400098f0eff */
[----:B------:R-:W-:Y:S02]  /*32a0*/  F2FP.BF16.F32.PACK_AB R190, R33, R190 ;  /* 0x000000be21be723e */ /* 0x000fe400000010ff */
[----:B------:R-:W-:-:S02]  /*32b0*/  F2FP.BF16.F32.PACK_AB R197, R10, R197 ;  /* 0x000000c50ac5723e */ /* 0x000fc400000010ff */
[----:B------:R-:W2:Y:S01]  /*32c0*/  MUFU.EX2 R30, R30 ;  /* 0x0000001e001e7308 */ /* 0x000ea20000000800 */
[----:B---3--:R-:W-:Y:S01]  /*32d0*/  FADD R7, R195, R32 ;  /* 0x00000020c3077221 */ /* 0x008fe20000000000 */
[----:B------:R-:W-:-:S06]  /*32e0*/  MOV R11, 0x3f800000 ;  /* 0x3f800000000b7802 */ /* 0x000fcc0000000f00 */
[----:B------:R-:W3:Y:S01]  /*32f0*/  MUFU.EX2 R35, R35 ;  /* 0x0000002300237308 */ /* 0x000ee20000000800 */
[----:B-1----:R-:W-:-:S07]  /*3300*/  FADD R4, R184, R5 ;  /* 0x00000005b8047221 */ /* 0x002fce0000000000 */
[----:B------:R-:W1:Y:S01]  /*3310*/  MUFU.EX2 R189, R189 ;  /* 0x000000bd00bd7308 */ /* 0x000e620000000800 */
[C---:B--2---:R-:W-:Y:S01]  /*3320*/  FADD R32, R30.reuse, R7 ;  /* 0x000000071e207221 */ /* 0x044fe20000000000 */
[----:B------:R-:W-:Y:S02]  /*3330*/  F2FP.BF16.F32.PACK_AB R195, R30, R195 ;  /* 0x000000c31ec3723e */ /* 0x000fe400000010ff */
[----:B------:R-:W-:-:S04]  /*3340*/  CS2R R30, SRZ ;  /* 0x00000000001e7805 */ /* 0x000fc8000001ff00 */
[----:B------:R-:W2:Y:S01]  /*3350*/  MUFU.EX2 R186, R186 ;  /* 0x000000ba00ba7308 */ /* 0x000ea20000000800 */
[C---:B---3--:R-:W-:Y:S01]  /*3360*/  FADD R5, R35.reuse, R4 ;  /* 0x0000000423057221 */ /* 0x048fe20000000000 */
[----:B------:R-:W-:-:S06]  /*3370*/  F2FP.BF16.F32.PACK_AB R184, R35, R184 ;  /* 0x000000b823b8723e */ /* 0x000fcc00000010ff */
[----:B------:R3:W4:Y:S01]  /*3380*/  MUFU.EX2 R8, R51 ;  /* 0x0000003300087308 */ /* 0x0007220000000800 */
[----:B-1----:R-:W-:-:S07]  /*3390*/  FADD R7, R189, R32 ;  /* 0x00000020bd077221 */ /* 0x002fce0000000000 */
[----:B------:R-:W1:Y:S01]  /*33a0*/  MUFU.EX2 R37, R37 ;  /* 0x0000002500257308 */ /* 0x000e620000000800 */
[----:B--2---:R-:W-:Y:S01]  /*33b0*/  FADD R4, R186, R5 ;  /* 0x00000005ba047221 */ /* 0x004fe20000000000 */
[----:B---3--:R-:W-:-:S06]  /*33c0*/  CS2R R50, SRZ ;  /* 0x0000000000327805 */ /* 0x008fcc000001ff00 */
[----:B------:R-:W2:Y:S01]  /*33d0*/  MUFU.EX2 R54, R54 ;  /* 0x0000003600367308 */ /* 0x000ea20000000800 */
[C---:B----4-:R-:W-:Y:S01]  /*33e0*/  FADD R7, R8.reuse, R7 ;  /* 0x0000000708077221 */ /* 0x050fe20000000000 */
[----:B------:R-:W-:Y:S02]  /*33f0*/  F2FP.BF16.F32.PACK_AB R189, R8, R189 ;  /* 0x000000bd08bd723e */ /* 0x000fe400000010ff */
[----:B------:R-:W-:-:S04]  /*3400*/  MOV R8, RZ ;  /* 0x000000ff00087202 */ /* 0x000fc80000000f00 */
[----:B------:R-:W3:Y:S01]  /*3410*/  MUFU.EX2 R204, R204 ;  /* 0x000000cc00cc7308 */ /* 0x000ee20000000800 */
[C---:B-1----:R-:W-:Y:S01]  /*3420*/  FADD R5, R37.reuse, R4 ;  /* 0x0000000425057221 */ /* 0x042fe20000000000 */
[----:B------:R-:W-:-:S06]  /*3430*/  F2FP.BF16.F32.PACK_AB R186, R37, R186 ;  /* 0x000000ba25ba723e */ /* 0x000fcc00000010ff */
[----:B------:R-:W1:Y:S01]  /*3440*/  MUFU.EX2 R55, R55 ;  /* 0x0000003700377308 */ /* 0x000e620000000800 */
[----:B--2---:R-:W-:-:S07]  /*3450*/  FADD R32, R54, R7 ;  /* 0x0000000736207221 */ /* 0x004fce0000000000 */
[----:B------:R-:W2:Y:S01]  /*3460*/  MUFU.EX2 R39, R39 ;  /* 0x0000002700277308 */ /* 0x000ea20000000800 */
[----:B---3--:R-:W-:-:S07]  /*3470*/  FADD R4, R204, R5 ;  /* 0x00000005cc047221 */ /* 0x008fce0000000000 */
[----:B------:R-:W3:Y:S01]  /*3480*/  MUFU.EX2 R58, R58 ;  /* 0x0000003a003a7308 */ /* 0x000ee20000000800 */
[C---:B-1----:R-:W-:Y:S01]  /*3490*/  FADD R7, R55.reuse, R32 ;  /* 0x0000002037077221 */ /* 0x042fe20000000000 */
[----:B------:R-:W-:Y:S02]  /*34a0*/  F2FP.BF16.F32.PACK_AB R191, R55, R54 ;  /* 0x0000003637bf723e */ /* 0x000fe400000010ff */
[----:B------:R-:W-:-:S04]  /*34b0*/  CS2R R54, SRZ ;  /* 0x0000000000367805 */ /* 0x000fc8000001ff00 */
[----:B------:R-:W1:Y:S01]  /*34c0*/  MUFU.EX2 R206, R206 ;  /* 0x000000ce00ce7308 */ /* 0x000e620000000800 */
[C---:B--2---:R-:W-:Y:S01]  /*34d0*/  FADD R5, R39.reuse, R4 ;  /* 0x0000000427057221 */ /* 0x044fe20000000000 */
[----:B------:R-:W-:Y:S02]  /*34e0*/  F2FP.BF16.F32.PACK_AB R204, R39, R204 ;  /* 0x000000cc27cc723e */ /* 0x000fe400000010ff */
[----:B------:R-:W-:-:S04]  /*34f0*/  CS2R R38, SRZ ;  /* 0x0000000000267805 */ /* 0x000fc8000001ff00 */
[----:B------:R-:W2:Y:S01]  /*3500*/  MUFU.EX2 R59, R59 ;  /* 0x0000003b003b7308 */ /* 0x000ea20000000800 */
[----:B---3--:R-:W-:-:S07]  /*3510*/  FADD R32, R58, R7 ;  /* 0x000000073a207221 */ /* 0x008fce0000000000 */
        /* <DEDUP_REMOVED lines=8> */
[----:B------:R-:W-:Y:S02]  /*35a0*/  F2FP.BF16.F32.PACK_AB R206, R41, R206 ;  /* 0x000000ce29ce723e */ /* 0x000fe400000010ff */
[----:B------:R-:W-:-:S04]  /*35b0*/  CS2R R40, SRZ ;  /* 0x0000000000287805 */ /* 0x000fc8000001ff00 */
[----:B------:R-:W3:Y:S01]  /*35c0*/  MUFU.EX2 R63, R63 ;  /* 0x0000003f003f7308 */ /* 0x000ee20000000800 */
[----:B-1----:R-:W-:-:S07]  /*35d0*/  FADD R32, R62, R7 ;  /* 0x000000073e207221 */ /* 0x002fce0000000000 */
[----:B------:R-:W1:Y:S01]  /*35e0*/  MUFU.EX2 R45, R45 ;  /* 0x0000002d002d7308 */ /* 0x000e620000000800 */
[----:B--2---:R-:W-:-:S07]  /*35f0*/  FADD R4, R208, R5 ;  /* 0x00000005d0047221 */ /* 0x004fce0000000000 */
[----:B------:R-:W2:Y:S01]  /*3600*/  MUFU.EX2 R66, R66 ;  /* 0x0000004200427308 */ /* 0x000ea20000000800 */
[C---:B---3--:R-:W-:Y:S01]  /*3610*/  FADD R7, R63.reuse, R32 ;  /* 0x000000203f077221 */ /* 0x048fe20000000000 */
[----:B------:R-:W-:Y:S02]  /*3620*/  F2FP.BF16.F32.PACK_AB R187, R63, R62 ;  /* 0x0000003e3fbb723e */ /* 0x000fe400000010ff */
[----:B------:R-:W-:-:S04]  /*3630*/  CS2R R62, SRZ ;  /* 0x00000000003e7805 */ /* 0x000fc8000001ff00 */
[----:B------:R-:W3:Y:S01]  /*3640*/  MUFU.EX2 R210, R210 ;  /* 0x000000d200d27308 */ /* 0x000ee20000000800 */
[----:B-1----:R-:W-:Y:S01]  /*3650*/  FADD R5, R45, R4 ;  /* 0x000000042d057221 */ /* 0x002fe20000000000 */
[----:B------:R-:W-:Y:S02]  /*3660*/  LEA R4, P3, R9, UR10, 0x2 ;  /* 0x0000000a09047c11 */ /* 0x000fe4000f8610ff */
[----:B------:R-:W-:Y:S02]  /*3670*/  F2FP.BF16.F32.PACK_AB R208, R45, R208 ;  /* 0x000000d02dd0723e */ /* 0x000fe400000010ff */
[----:B------:R-:W-:Y:S02]  /*3680*/  CS2R R44, SRZ ;  /* 0x00000000002c7805 */ /* 0x000fe4000001ff00 */
[----:B------:R-:W-:Y:S01]  /*3690*/  LEA.HI.X R3, R9, UR11, R36, 0x2, P3 ;  /* 0x0000000b09037c11 */ /* 0x000fe200098f1424 */
[----:B------:R-:W-:Y:S01]  /*36a0*/  @!P2 IMAD.MOV.U32 R9, RZ, RZ, 0x1 ;  /* 0x00000001ff09a424 */ /* 0x000fe200078e00ff */
[----:B------:R-:W1:Y:S01]  /*36b0*/  MUFU.EX2 R67, R67 ;  /* 0x0000004300437308 */ /* 0x000e620000000800 */
[----:B--2---:R-:W-:Y:S01]  /*36c0*/  FADD R34, R66, R7 ;  /* 0x0000000742227221 */ /* 0x004fe20000000000 */
[----:B------:R-:W-:Y:S01]  /*36d0*/  CS2R R36, SRZ ;  /* 0x0000000000247805 */ /* 0x000fe2000001ff00 */
[----:B------:R2:W-:Y:S01]  /*36e0*/  @!P2 SYNCS.ARRIVE.TRANS64.ART0 RZ, [UR4+0x18], R9 ;  /* 0x00001809ffffa9a7 */ /* 0x0005e20008500004 */
[----:B------:R-:W-:-:S04]  /*36f0*/  PLOP3.LUT P2, PT, PT, PT, UP0, 0x80, 0x0 ;  /* 0x000000000000781c */ /* 0x000fc80003f4f008 */
[----:B------:R-:W4:Y:S01]  /*3700*/  MUFU.EX2 R49, R49 ;  /* 0x0000003100317308 */ /* 0x000f220000000800 */
[----:B---3--:R-:W-:Y:S01]  /*3710*/  FADD R32, R210, R5 ;  /* 0x00000005d2207221 */ /* 0x008fe20000000000 */
[----:B--2---:R-:W-:-:S06]  /*3720*/  IMAD.MOV.U32 R9, RZ, RZ, 0x3f800000 ;  /* 0x3f800000ff097424 */ /* 0x004fcc00078e00ff */
[----:B------:R-:W2:Y:S01]  /*3730*/  MUFU.EX2 R70, R70 ;  /* 0x0000004600467308 */ /* 0x000ea20000000800 */
[C---:B-1----:R-:W-:Y:S01]  /*3740*/  FADD R7, R67.reuse, R34 ;  /* 0x0000002243077221 */ /* 0x042fe20000000000 */
[----:B------:R-:W-:Y:S02]  /*3750*/  F2FP.BF16.F32.PACK_AB R205, R67, R66 ;  /* 0x0000004243cd723e */ /* 0x000fe400000010ff */
[----:B------:R-:W-:-:S04]  /*3760*/  CS2R R66, SRZ ;  /* 0x0000000000427805 */ /* 0x000fc8000001ff00 */
[----:B------:R-:W1:Y:S01]  /*3770*/  MUFU.EX2 R212, R212 ;  /* 0x000000d400d47308 */ /* 0x000e620000000800 */
[C---:B----4-:R-:W-:Y:S01]  /*3780*/  FADD R5, R49.reuse, R32 ;  /* 0x0000002031057221 */ /* 0x050fe20000000000 */
[----:B------:R-:W-:Y:S02]  /*3790*/  F2FP.BF16.F32.PACK_AB R210, R49, R210 ;  /* 0x000000d231d2723e */ /* 0x000fe400000010ff */
[----:B------:R-:W-:-:S04]  /*37a0*/  CS2R R48, SRZ ;  /* 0x0000000000307805 */ /* 0x000fc8000001ff00 */
[----:B------:R-:W3:Y:S01]  /*37b0*/  MUFU.EX2 R71, R71 ;  /* 0x0000004700477308 */ /* 0x000ee20000000800 */
[----:B--2---:R-:W-:-:S07]  /*37c0*/  FADD R34, R70, R7 ;  /* 0x0000000746227221 */ /* 0x004fce0000000000 */
[----:B------:R-:W2:Y:S01]  /*37d0*/  MUFU.EX2 R53, R53 ;  /* 0x0000003500357308 */ /* 0x000ea20000000800 */
[----:B-1----:R-:W-:-:S07]  /*37e0*/  FADD R32, R212, R5 ;  /* 0x00000005d4207221 */ /* 0x002fce0000000000 */
[----:B------:R-:W1:Y:S01]  /*37f0*/  MUFU.EX2 R74, R74 ;  /* 0x0000004a004a7308 */ /* 0x000e620000000800 */
[C---:B---3--:R-:W-:Y:S01]  /*3800*/  FADD R7, R71.reuse, R34 ;  /* 0x0000002247077221 */ /* 0x048fe20000000000 */
[----:B------:R-:W-:Y:S02]  /*3810*/  F2FP.BF16.F32.PACK_AB R207, R71, R70 ;  /* 0x0000004647cf723e */ /* 0x000fe400000010ff */
[----:B------:R-:W-:-:S04]  /*3820*/  CS2R R70, SRZ ;  /* 0x0000000000467805 */ /* 0x000fc8000001ff00 */
[----:B------:R-:W3:Y:S01]  /*3830*/  MUFU.EX2 R214, R214 ;  /* 0x000000d600d67308 */ /* 0x000ee20000000800 */
[C---:B--2---:R-:W-:Y:S01]  /*3840*/  FADD R5, R53.reuse, R32 ;  /* 0x0000002035057221 */ /* 0x044fe20000000000 */
[----:B------:R-:W-:Y:S02]  /*3850*/  F2FP.BF16.F32.PACK_AB R212, R53, R212 ;  /* 0x000000d435d4723e */ /* 0x000fe400000010ff */
[----:B------:R-:W-:-:S04]  /*3860*/  CS2R R52, SRZ ;  /* 0x0000000000347805 */ /* 0x000fc8000001ff00 */
[----:B------:R-:W2:Y:S01]  /*3870*/  MUFU.EX2 R75, R75 ;  /* 0x0000004b004b7308 */ /* 0x000ea20000000800 */
[----:B-1----:R-:W-:-:S07]  /*3880*/  FADD R34, R74, R7 ;  /* 0x000000074a227221 */ /* 0x002fce0000000000 */
[----:B------:R-:W1:Y:S01]  /*3890*/  MUFU.EX2 R57, R57 ;  /* 0x0000003900397308 */ /* 0x000e620000000800 */
[----:B---3--:R-:W-:-:S07]  /*38a0*/  FADD R32, R214, R5 ;  /* 0x00000005d6207221 */ /* 0x008fce0000000000 */
[----:B------:R-:W3:Y:S01]  /*38b0*/  MUFU.EX2 R78, R78 ;  /* 0x0000004e004e7308 */ /* 0x000ee20000000800 */
[C---:B--2---:R-:W-:Y:S01]  /*38c0*/  FADD R5, R75.reuse, R34 ;  /* 0x000000224b057221 */ /* 0x044fe20000000000 */
[----:B------:R-:W-:Y:S02]  /*38d0*/  F2FP.BF16.F32.PACK_AB R209, R75, R74 ;  /* 0x0000004a4bd1723e */ /* 0x000fe400000010ff */
[----:B------:R-:W-:Y:S02]  /*38e0*/  CS2R R34, SRZ ;  /* 0x0000000000227805 */ /* 0x000fe4000001ff00 */
[----:B------:R-:W-:Y:S02]  /*38f0*/  CS2R R74, SRZ ;  /* 0x00000000004a7805 */ /* 0x000fe4000001ff00 */
[----:B------:R-:W2:Y:S01]  /*3900*/  MUFU.EX2 R79, R79 ;  /* 0x0000004f004f7308 */ /* 0x000ea20000000800 */
[C---:B-1----:R-:W-:Y:S01]  /*3910*/  FADD R7, R57.reuse, R32 ;  /* 0x0000002039077221 */ /* 0x042fe20000000000 */
[----:B------:R-:W-:-:S02]  /*3920*/  F2FP.BF16.F32.PACK_AB R214, R57, R214 ;  /* 0x000000d639d6723e */ /* 0x000fc400000010ff */
[----:B------:R-:W-:-:S04]  /*3930*/  CS2R R56, SRZ ;  /* 0x0000000000387805 */ /* 0x000fc8000001ff00 */
[----:B------:R-:W1:Y:S01]  /*3940*/  MUFU.EX2 R82, R82 ;  /* 0x0000005200527308 */ /* 0x000e620000000800 */
[----:B---3--:R-:W-:-:S07]  /*3950*/  FADD R32, R78, R5 ;  /* 0x000000054e207221 */ /* 0x008fce0000000000 */
[----:B------:R-:W3:Y:S01]  /*3960*/  MUFU.EX2 R83, R83 ;  /* 0x0000005300537308 */ /* 0x000ee20000000800 */
[C---:B--2---:R-:W-:Y:S01]  /*3970*/  FADD R5, R79.reuse, R32 ;  /* 0x000000204f057221 */ /* 0x044fe20000000000 */
[----:B------:R-:W-:Y:S02]  /*3980*/  F2FP.BF16.F32.PACK_AB R211, R79, R78 ;  /* 0x0000004e4fd3723e */ /* 0x000fe400000010ff */
[----:B------:R-:W-:-:S04]  /*3990*/  CS2R R78, SRZ ;  /* 0x00000000004e7805 */ /* 0x000fc8000001ff00 */
[----:B------:R-:W2:Y:S01]  /*39a0*/  MUFU.EX2 R86, R86 ;  /* 0x0000005600567308 */ /* 0x000ea20000000800 */
[----:B-1----:R-:W-:-:S07]  /*39b0*/  FADD R32, R82, R5 ;  /* 0x0000000552207221 */ /* 0x002fce0000000000 */
[----:B------:R2:W1:Y:S01]  /*39c0*/  MUFU.EX2 R215, R26 ;  /* 0x0000001a00d77308 */ /* 0x0004620000000800 */
[C---:B---3--:R-:W-:Y:S01]  /*39d0*/  FADD R5, R83.reuse, R32 ;  /* 0x0000002053057221 */ /* 0x048fe20000000000 */
[----:B------:R-:W-:Y:S02]  /*39e0*/  F2FP.BF16.F32.PACK_AB R213, R83, R82 ;  /* 0x0000005253d5723e */ /* 0x000fe400000010ff */
[----:B------:R-:W-:Y:S02]  /*39f0*/  CS2R R32, SRZ ;  /* 0x0000000000207805 */ /* 0x000fe4000001ff00 */
[----:B------:R-:W-:Y:S01]  /*3a00*/  CS2R R82, SRZ ;  /* 0x0000000000527805 */ /* 0x000fe2000001ff00 */
[----:B--2---:R-:W-:-:S04]  /*3a10*/  FADD R26, R86, R5 ;  /* 0x00000005561a7221 */ /* 0x004fc80000000000 */
[C---:B-1----:R-:W-:Y:S01]  /*3a20*/  FADD R5, R215.reuse, R26 ;  /* 0x0000001ad7057221 */ /* 0x042fe20000000000 */
[----:B------:R-:W-:Y:S02]  /*3a30*/  F2FP.BF16.F32.PACK_AB R215, R215, R86 ;  /* 0x00000056d7d7723e */ /* 0x000fe400000010ff */
[----:B------:R-:W-:Y:S02]  /*3a40*/  CS2R R26, SRZ ;  /* 0x00000000001a7805 */ /* 0x000fe4000001ff00 */
[----:B------:R-:W-:Y:S01]  /*3a50*/  CS2R R86, SRZ ;  /* 0x0000000000567805 */ /* 0x000fe2000001ff00 */
[----:B------:R-:W-:Y:S06]  /*3a60*/  @!P2 BRA `(.L_x_13) ;  /* 0x0000002000a0a947 */ /* 0x000fec0003800000 */
[----:B------:R-:W-:Y:S01]  /*3a70*/  MOV R20, R6 ;  /* 0x0000000600147202 */ /* 0x000fe20000000f00 */
[----:B------:R-:W-:Y:S01]  /*3a80*/  IMAD.MOV.U32 R11, RZ, RZ, 0x3f800000 ;  /* 0x3f800000ff0b7424 */ /* 0x000fe200078e00ff */
[----:B------:R-:W-:Y:S01]  /*3a90*/  MOV R10, R2 ;  /* 0x00000002000a7202 */ /* 0x000fe20000000f00 */
[----:B------:R-:W-:Y:S01]  /*3aa0*/  UIADD3 UR16, -UR6, URZ, URZ ;  /* 0x0000003f06107290 */ /* 0x000fe2000fffe13f */
[----:B------:R-:W-:Y:S01]  /*3ab0*/  MOV R21, RZ ;  /* 0x000000ff00157202 */ /* 0x000fe20000000f00 */
[----:B------:R-:W-:Y:S01]  /*3ac0*/  UPLOP3.LUT UP0, UPT, UPT, UPT, UPT, 0x40, 0x0 ;  /* 0x000000000000789c */ /* 0x000fe20003f0e870 */
[----:B------:R-:W-:Y:S01]  /*3ad0*/  MOV R24, RZ ;  /* 0x000000ff00187202 */ /* 0x000fe20000000f00 */
[----:B------:R-:W-:-:S09]  /*3ae0*/  ULDC UR7, c[0x0][0x480] ;  /* 0x0001200000077ab9 */ /* 0x000fd20000000800 */
.L_x_18:
[----:B------:R-:W1:Y:S01]  /*3af0*/  S2UR UR8, SR_CgaCtaId ;  /* 0x00000000000879c3 */ /* 0x000e620000008800 */
[----:B------:R-:W-:Y:S01]  /*3b00*/  UMOV UR4, 0x400 ;  /* 0x0000040000047882 */ /* 0x000fe20000000000 */
[----:B------:R-:W-:-:S05]  /*3b10*/  LOP3.LUT R8, R21, 0x1, RZ, 0x3c, !PT ;  /* 0x0000000115087812 */ /* 0x000fca00078e3cff */
[----:B------:R-:W-:Y:S01]  /*3b20*/  IMAD.U32 R2, R8, -0x80000000, RZ ;  /* 0x8000000008027824 */ /* 0x000fe200078e00ff */
[----:B-1----:R-:W-:-:S04]  /*3b30*/  ULEA UR4, UR8, UR4, 0x18 ;  /* 0x0000000408047291 */ /* 0x002fc8000f8ec03f */
[----:B------:R-:W-:Y:S02]  /*3b40*/  ULEA UR9, UR5, UR4, 0xd ;  /* 0x0000000405097291 */ /* 0x000fe4000f8e683f */
[----:B------:R-:W-:Y:S02]  /*3b50*/  UIADD3 UR8, UR4, 0x18400, URZ ;  /* 0x0001840004087890 */ /* 0x000fe4000fffe03f */
[----:B------:R-:W-:Y:S01]  /*3b60*/  UIADD3 UR9, UR9, 0xc400, URZ ;  /* 0x0000c40009097890 */ /* 0x000fe2000fffe03f */
[----:B------:R-:W1:Y:S01]  /*3b70*/  SYNCS.PHASECHK.TRANS64.TRYWAIT P2, [UR4+0x10], R2 ;  /* 0x00001002ff0075a7 */ /* 0x000e620008040144 */
[----:B------:R-:W-:Y:S02]  /*3b80*/  USHF.R.U32.HI UR8, URZ, 0x4, UR8 ;  /* 0x000000043f087899 */ /* 0x000fe40008011608 */
[----:B------:R-:W-:Y:S02]  /*3b90*/  USHF.R.U32.HI UR9, URZ, 0x4, UR9 ;  /* 0x000000043f097899 */ /* 0x000fe40008011609 */
[----:B------:R-:W-:-:S02]  /*3ba0*/  ULOP3.LUT UR8, UR8, 0x3fc0, URZ, 0xc0, !UPT ;  /* 0x00003fc008087892 */ /* 0x000fc4000f8ec03f */
[----:B------:R-:W-:Y:S02]  /*3bb0*/  ULOP3.LUT UR9, UR9, 0x3fc0, URZ, 0xc0, !UPT ;  /* 0x00003fc009097892 */ /* 0x000fe4000f8ec03f */
[----:B------:R-:W-:Y:S02]  /*3bc0*/  ULOP3.LUT UR10, UR8, 0x10000, URZ, 0xfc, !UPT ;  /* 0x00010000080a7892 */ /* 0x000fe4000f8efc3f */
[----:B------:R-:W-:Y:S01]  /*3bd0*/  ULOP3.LUT UR8, UR9, 0x10000, URZ, 0xfc, !UPT ;  /* 0x0001000009087892 */ /* 0x000fe2000f8efc3f */
[----:B-1----:R-:W-:Y:S11]  /*3be0*/  @P2 BRA `(.L_x_14) ;  /* 0x00000000000c2947 */ /* 0x002ff60003800000 */
[----:B------:R-:W-:-:S04]  /*3bf0*/  SHF.L.U32 R22, R8, 0x1f, RZ ;  /* 0x0000001f08167819 */ /* 0x000fc800000006ff */
[----:B------:R-:W1:Y:S02]  /*3c00*/  SYNCS.PHASECHK.TRANS64.TRYWAIT P2, [UR4+0x10], R22 ;  /* 0x00001016ff0075a7 */ /* 0x000e640008040144 */
[----:B-1----:R-:W-:Y:S05]  /*3c10*/  @!P2 BRA `(.L_x_15) ;  /* 0x0000003c0048a947 */ /* 0x002fea0003800000 */
.L_x_14:
[----:B-1----:R-:W-:Y:S01]  /*3c20*/  WARPGROUP.ARRIVE ;  /* 0x00000000000079c5 */ /* 0x002fe20000000000 */
[----:B------:R-:W-:Y:S01]  /*3c30*/  UMOV UR11, 0x40000040 ;  /* 0x40000040000b7882 */ /* 0x000fe20000000000 */
[----:B------:R-:W-:Y:S01]  /*3c40*/  UMOV UR9, 0x40000040 ;  /* 0x4000004000097882 */ /* 0x000fe20000000000 */
[----:B------:R-:W-:Y:S01]  /*3c50*/  ULOP3.LUT UR14, UR10, 0x2, URZ, 0xfc, !UPT ;  /* 0x000000020a0e7892 */ /* 0x000fe2000f8efc3f */
[----:B------:R-:W-:Y:S01]  /*3c60*/  SHF.L.U32 R22, R21, 0x1f, RZ ;  /* 0x0000001f15167819 */ /* 0x000fe200000006ff */
[----:B------:R-:W-:Y:S02]  /*3c70*/  ULOP3.LUT UR12, UR8, 0x2, URZ, 0xfc, !UPT ;  /* 0x00000002080c7892 */ /* 0x000fe4000f8efc3f */
[----:B------:R-:W-:Y:S01]  /*3c80*/  HGMMA.64x128x16.F32.BF16 R120, gdesc[UR8], RZ, !UPT ;  /* 0x01e00000087879f0 */ /* 0x000fe2000c7018ff */
[----:B------:R-:W-:Y:S01]  /*3c90*/  UMOV UR15, 0x40000040 ;  /* 0x40000040000f7882 */ /* 0x000fe20000000000 */
[----:B------:R-:W-:Y:S01]  /*3ca0*/  UMOV UR13, 0x40000040 ;  /* 0x40000040000d7882 */ /* 0x000fe20000000000 */
[----:B------:R-:W-:Y:S01]  /*3cb0*/  UMOV UR11, 0x40000040 ;  /* 0x40000040000b7882 */ /* 0x000fe20000000000 */
[----:B------:R-:W-:Y:S01]  /*3cc0*/  UMOV UR9, 0x40000040 ;  /* 0x4000004000097882 */ /* 0x000fe20000000000 */
[-C--:B------:R-:W-:Y:S01]  /*3cd0*/  FMUL R117, R117, R11.reuse ;  /* 0x0000000b75757220 */ /* 0x080fe20000400000 */
        /* <DEDUP_REMOVED lines=46> */
[----:B------:R-:W-:Y:S01]  /*3fc0*/  FMUL R24, R24, R11 ;  /* 0x0000000b18187220 */ /* 0x000fe20000400000 */
        /* <DEDUP_REMOVED lines=48> */
[----:B------:R-:W-:Y:S01]  /*42d0*/  HGMMA.64x128x16.F32.BF16 R120, gdesc[UR12], R120 ;  /* 0x01e000000c7879f0 */ /* 0x000fe20008701878 */
[----:B------:R-:W-:-:S02]  /*42e0*/  ULOP3.LUT UR14, UR10, 0x4, URZ, 0xfc, !UPT ;  /* 0x000000040a0e7892 */ /* 0x000fc4000f8efc3f */
        /* <DEDUP_REMOVED lines=43> */
[----:B------:R-:W-:Y:S02]  /*45a0*/  UIADD3 UR10, UR10, 0x806, URZ ;  /* 0x000008060a0a7890 */ /* 0x000fe4000fffe03f */
[----:B------:R-:W-:-:S04]  /*45b0*/  UIADD3 UR8, UR8, 0x806, URZ ;  /* 0x0000080608087890 */ /* 0x000fc8000fffe03f */
[----:B------:R-:W-:-:S12]  /*45c0*/  HGMMA.64x128x16.F32.BF16 R120, gdesc[UR12], R120 ;  /* 0x01e000000c7879f0 */ /* 0x000fd80008701878 */
[----:B------:R-:W-:Y:S01]  /*45d0*/  HGMMA.64x128x16.F32.BF16 R120, gdesc[UR8], R120, gsb0 ;  /* 0x01e00000087879f0 */ /* 0x000fe20008001878 */
[----:B------:R-:W1:Y:S02]  /*45e0*/  SYNCS.PHASECHK.TRANS64.TRYWAIT P2, [UR4+0x20], R22 ;  /* 0x00002016ff0075a7 */ /* 0x000e640008040144 */
[----:B-1----:R-:W-:Y:S05]  /*45f0*/  @P2 BRA `(.L_x_16) ;  /* 0x0000000000082947 */ /* 0x002fea0003800000 */
[----:B------:R-:W1:Y:S02]  /*4600*/  SYNCS.PHASECHK.TRANS64.TRYWAIT P2, [UR4+0x20], R22 ;  /* 0x00002016ff0075a7 */ /* 0x000e640008040144 */
[----:B-1----:R-:W-:Y:S05]  /*4610*/  @!P2 BRA `(.L_x_17) ;  /* 0x0000003000e4a947 */ /* 0x002fea0003800000 */
.L_x_16:
[----:B------:R-:W-:Y:S01]  /*4620*/  UIADD3 UR8, UR4, 0x400, URZ ;  /* 0x0000040004087890 */ /* 0x000fe2000fffe03f */
[----:B------:R-:W-:Y:S01]  /*4630*/  WARPGROUP.ARRIVE ;  /* 0x00000000000079c5 */ /* 0x000fe20000000000 */
[----:B------:R-:W-:Y:S01]  /*4640*/  UMOV UR11, 0x40000040 ;  /* 0x40000040000b7882 */ /* 0x000fe20000000000 */
[----:B------:R-:W-:Y:S01]  /*4650*/  UMOV UR15, 0x40000040 ;  /* 0x40000040000f7882 */ /* 0x000fe20000000000 */
[----:B------:R-:W-:Y:S01]  /*4660*/  USHF.R.U32.HI UR8, URZ, 0x4, UR8 ;  /* 0x000000043f087899 */ /* 0x000fe20008011608 */
[----:B------:R-:W-:Y:S01]  /*4670*/  UMOV UR12, UR7 ;  /* 0x00000007000c7c82 */ /* 0x000fe20008000000 */
[----:B------:R-:W-:Y:S02]  /*4680*/  UIADD3 UR16, UR16, 0x1, URZ ;  /* 0x0000000110107890 */ /* 0x000fe4000fffe03f */
[----:B------:R-:W-:-:S04]  /*4690*/  ULOP3.LUT UR8, UR8, 0x3fc0, URZ, 0xc0, !UPT ;  /* 0x00003fc008087892 */ /* 0x000fc8000f8ec03f */
[----:B------:R-:W-:-:S04]  /*46a0*/  ULOP3.LUT UR10, UR8, 0x4000000, URZ, 0xfc, !UPT ;  /* 0x04000000080a7892 */ /* 0x000fc8000f8efc3f */
[----:B------:R-:W-:-:S09]  /*46b0*/  UIADD3 UR8, UR10, 0x80, URZ ;  /* 0x000000800a087890 */ /* 0x000fd2000fffe03f */
[----:B------:R-:W-:Y:S01]  /*46c0*/  HGMMA.64x192x16.F32.BF16 R24, R200, gdesc[UR8].tnspB, R24, UP0 ;  /* 0x42e00008c8187df0 */ /* 0x000fe2000bf01818 */
[----:B------:R-:W-:Y:S01]  /*46d0*/  UMOV UR11, 0x40000040 ;  /* 0x40000040000b7882 */ /* 0x000fe20000000000 */
[----:B------:R-:W-:Y:S01]  /*46e0*/  UMOV UR14, UR8 ;  /* 0x00000008000e7c82 */ /* 0x000fe20008000000 */
[----:B------:R-:W-:Y:S02]  /*46f0*/  UIADD3 UR8, UR10, 0x100, URZ ;  /* 0x000001000a087890 */ /* 0x000fe4000fffe03f */
[----:B------:R-:W-:-:S15]  /*4700*/  UPLOP3.LUT UP0, UPT, UPT, UPT, UPT, 0x80, 0x0 ;  /* 0x000000000000789c */ /* 0x000fde0003f0f070 */
[----:B------:R-:W-:Y:S01]  /*4710*/  HGMMA.64x192x16.F32.BF16 R24, R196, gdesc[UR12].tnspB, R24 ;  /* 0x42e0000cc4187df0 */ /* 0x000fe20008701818 */
[----:B------:R-:W-:Y:S01]  /*4720*/  UMOV UR14, UR8 ;  /* 0x00000008000e7c82 */ /* 0x000fe20008000000 */
[----:B------:R-:W-:Y:S01]  /*4730*/  UMOV UR15, 0x40000040 ;  /* 0x40000040000f7882 */ /* 0x000fe20000000000 */
[----:B------:R-:W-:-:S15]  /*4740*/  UIADD3 UR8, UR10, 0x180, URZ ;  /* 0x000001800a087890 */ /* 0x000fde000fffe03f */
[----:B------:R-:W-:Y:S02]  /*4750*/  NOP ;  /* 0x0000000000007918 */ /* 0x000fe40000000000 */
        /* <DEDUP_REMOVED lines=18> */
[----:B------:R-:W-:-:S07]  /*4880*/  UIADD3 UR8, UR10, 0x380, URZ ;  /* 0x000003800a087890 */ /* 0x000fce000fffe03f */
[----:B------:R-:W-:-:S10]  /*4890*/  UMOV UR10, UR8 ;  /* 0x00000008000a7c82 */ /* 0x000fd40008000000 */
[----:B------:R-:W-:-:S15]  /*48a0*/  HGMMA.64x192x16.F32.BF16 R24, R208, gdesc[UR12].tnspB, R24 ;  /* 0x42e0000cd0187df0 */ /* 0x000fde0008701818 */
[----:B------:R-:W-:-:S05]  /*48b0*/  NOP ;  /* 0x0000000000007918 */ /* 0x000fca0000000000 */
[----:B------:R-:W-:Y:S03]  /*48c0*/  HGMMA.64x192x16.F32.BF16 R24, R212, gdesc[UR8].tnspB, R24, gsb0 ;  /* 0x42e00008d4187df0 */ /* 0x000fe60008001818 */
[----:B------:R-:W-:Y:S02]  /*48d0*/  WARPGROUP.DEPBAR.LE gsb0, 0x1 ;  /* 0x00008000000079c5 */ /* 0x000fe40000010100 */
[----:B-1----:R-:W-:Y:S02]  /*48e0*/  FMNMX R9, R120, R128, !PT ;  /* 0x0000008078097209 */ /* 0x002fe40007800000 */
        /* <DEDUP_REMOVED lines=44> */
[----:B------:R-:W-:Y:S01]  /*4bb0*/  FMNMX R22, R155, R22, !PT ;  /* 0x000000169b167209 */ /* 0x000fe20007800000 */
[----:B------:R-:W1:Y:S01]  /*4bc0*/  SHFL.BFLY PT, R2, R9, 0x2, 0x1f ;  /* 0x0c401f0009027f89 */ /* 0x000e6200000e0000 */
        /* <DEDUP_REMOVED lines=15> */
[----:B------:R-:W-:-:S04]  /*4cc0*/  FMNMX R216, R21, R216, !PT ;  /* 0x000000d815d87209 */ /* 0x000fc80007800000 */
[----:B------:R-:W-:-:S04]  /*4cd0*/  FMNMX R11, R11, R216, !PT ;  /* 0x000000d80b0b7209 */ /* 0x000fc80007800000 */
[----:B------:R-:W-:Y:S02]  /*4ce0*/  FMNMX R22, R11, R20, !PT ;  /* 0x000000140b167209 */ /* 0x000fe40007800000 */
[----:B-1----:R-:W-:-:S03]  /*4cf0*/  FMNMX R11, R9, R2, !PT ;  /* 0x00000002090b7209 */ /* 0x002fc60007800000 */
[----:B------:R-:W1:Y:S04]  /*4d00*/  SHFL.BFLY PT, R21, R22, 0x2, 0x1f ;  /* 0x0c401f0016157f89 */ /* 0x000e6800000e0000 */
[----:B------:R-:W2:Y:S01]  /*4d10*/  SHFL.BFLY PT, R2, R11, 0x1, 0x1f ;  /* 0x0c201f000b027f89 */ /* 0x000ea200000e0000 */
[----:B-1----:R-:W-:Y:S02]  /*4d20*/  FMNMX R216, R22, R21, !PT ;  /* 0x0000001516d87209 */ /* 0x002fe40007800000 */
[----:B--2---:R-:W-:-:S03]  /*4d30*/  FMNMX R2, R11, R2, !PT ;  /* 0x000000020b027209 */ /* 0x004fc60007800000 */
[----:B------:R-:W1:Y:S01]  /*4d40*/  SHFL.BFLY PT, R21, R216, 0x1, 0x1f ;  /* 0x0c201f00d8157f89 */ /* 0x000e6200000e0000 */
[----:B------:R-:W-:-:S04]  /*4d50*/  FSETP.NEU.AND P2, PT, R2, -INF , PT ;  /* 0xff8000000200780b */ /* 0x000fc80003f4d000 */
[----:B------:R-:W-:-:S05]  /*4d60*/  FSEL R23, R2, RZ, P2 ;  /* 0x000000ff02177208 */ /* 0x000fca0001000000 */
[C---:B------:R-:W-:Y:S01]  /*4d70*/  FADD R9, -R23.reuse, R10 ;  /* 0x0000000a17097221 */ /* 0x040fe20000000100 */
[----:B------:R-:W-:-:S03]  /*4d80*/  FMUL R10, R23, UR12 ;  /* 0x0000000c170a7c20 */ /* 0x000fc60008400000 */
[----:B------:R-:W-:Y:S01]  /*4d90*/  FMUL R22, R9, UR12 ;  /* 0x0000000c09167c20 */ /* 0x000fe20008400000 */
[--C-:B------:R-:W-:Y:S01]  /*4da0*/  FFMA R120, R120, UR12, -R10.reuse ;  /* 0x0000000c78787c23 */ /* 0x100fe2000800080a */
        /* <DEDUP_REMOVED lines=30> */
[----:B------:R-:W-:Y:S01]  /*4f90*/  FFMA R181, R181, UR12, -R10 ;  /* 0x0000000cb5b57c23 */ /* 0x000fe2000800080a */
[----:B-1----:R-:W-:Y:S01]  /*4fa0*/  FMNMX R6, R216, R21, !PT ;  /* 0x00000015d8067209 */ /* 0x002fe20007800000 */
[----:B------:R-:W1:Y:S01]  /*4fb0*/  S2R R10, SR_TID.X ;  /* 0x00000000000a7919 */ /* 0x000e620000002100 */
[----:B------:R-:W-:Y:S02]  /*4fc0*/  MUFU.EX2 R11, R22 ;  /* 0x00000016000b7308 */ /* 0x000fe40000000800 */
[----:B------:R-:W-:-:S04]  /*4fd0*/  FSETP.NEU.AND P3, PT, R6, -INF , PT ;  /* 0xff8000000600780b */ /* 0x000fc80003f6d000 */
[----:B------:R-:W-:Y:S02]  /*4fe0*/  FSEL R21, R6, RZ, P3 ;  /* 0x000000ff06157208 */ /* 0x000fe40001800000 */
[----:B------:R-:W-:Y:S03]  /*4ff0*/  MUFU.EX2 R120, R120 ;  /* 0x0000007800787308 */ /* 0x000fe60000000800 */
[C---:B------:R-:W-:Y:S01]  /*5000*/  FADD R9, -R21.reuse, R20 ;  /* 0x0000001415097221 */ /* 0x040fe20000000100 */
[----:B------:R-:W-:-:S03]  /*5010*/  FMUL R21, R21, UR12 ;  /* 0x0000000c15157c20 */ /* 0x000fc60008400000 */
[----:B------:R-:W-:Y:S01]  /*5020*/  FMUL R9, R9, UR12 ;  /* 0x0000000c09097c20 */ /* 0x000fe20008400000 */
[--C-:B------:R-:W-:Y:S01]  /*5030*/  FFMA R122, R122, UR12, -R21.reuse ;  /* 0x0000000c7a7a7c23 */ /* 0x100fe20008000815 */
[--C-:B------:R-:W-:Y:S01]  /*5040*/  FFMA R123, R123, UR12, -R21.reuse ;  /* 0x0000000c7b7b7c23 */ /* 0x100fe20008000815 */
[----:B------:R-:W-:Y:S01]  /*5050*/  MUFU.EX2 R121, R121 ;  /* 0x0000007900797308 */ /* 0x000fe20000000800 */
[--C-:B------:R-:W-:Y:S01]  /*5060*/  FFMA R126, R126, UR12, -R21.reuse ;  /* 0x0000000c7e7e7c23 */ /* 0x100fe20008000815 */
[--C-:B------:R-:W-:Y:S01]  /*5070*/  FFMA R127, R127, UR12, -R21.reuse ;  /* 0x0000000c7f7f7c23 */ /* 0x100fe20008000815 */
[--C-:B------:R-:W-:Y:S01]  /*5080*/  FFMA R130, R130, UR12, -R21.reuse ;  /* 0x0000000c82827c23 */ /* 0x100fe20008000815 */
[--C-:B------:R-:W-:Y:S01]  /*5090*/  FFMA R131, R131, UR12, -R21.reuse ;  /* 0x0000000c83837c23 */ /* 0x100fe20008000815 */
[--C-:B------:R-:W-:Y:S01]  /*50a0*/  FFMA R134, R134, UR12, -R21.reuse ;  /* 0x0000000c86867c23 */ /* 0x100fe20008000815 */
[--C-:B------:R-:W-:Y:S01]  /*50b0*/  FFMA R135, R135, UR12, -R21.reuse ;  /* 0x0000000c87877c23 */ /* 0x100fe20008000815 */
[--C-:B------:R-:W-:Y:S01]  /*50c0*/  FFMA R138, R138, UR12, -R21.reuse ;  /* 0x0000000c8a8a7c23 */ /* 0x100fe20008000815 */
[----:B------:R-:W-:Y:S01]  /*50d0*/  MUFU.EX2 R9, R9 ;  /* 0x0000000900097308 */ /* 0x000fe20000000800 */
[--C-:B------:R-:W-:Y:S01]  /*50e0*/  FFMA R139, R139, UR12, -R21.reuse ;  /* 0x0000000c8b8b7c23 */ /* 0x100fe20008000815 */
[--C-:B------:R-:W-:Y:S01]  /*50f0*/  FFMA R142, R142, UR12, -R21.reuse ;  /* 0x0000000c8e8e7c23 */ /* 0x100fe20008000815 */
[--C-:B------:R-:W-:Y:S01]  /*5100*/  FFMA R143, R143, UR12, -R21.reuse ;  /* 0x0000000c8f8f7c23 */ /* 0x100fe20008000815 */
[--C-:B------:R-:W-:Y:S01]  /*5110*/  FFMA R146, R146, UR12, -R21.reuse ;  /* 0x0000000c92927c23 */ /* 0x100fe20008000815 */
[----:B-1----:R-:W-:Y:S01]  /*5120*/  LOP3.LUT P2, R10, R10, 0x1f, RZ, 0xc0, !PT ;  /* 0x0000001f0a0a7812 */ /* 0x002fe2000784c0ff */
[--C-:B------:R-:W-:Y:S01]  /*5130*/  FFMA R147, R147, UR12, -R21.reuse ;  /* 0x0000000c93937c23 */ /* 0x100fe20008000815 */
[--C-:B------:R-:W-:Y:S01]  /*5140*/  FFMA R150, R150, UR12, -R21.reuse ;  /* 0x0000000c96967c23 */ /* 0x100fe20008000815 */
[----:B------:R-:W1:Y:S01]  /*5150*/  MUFU.EX2 R122, R122 ;  /* 0x0000007a007a7308 */ /* 0x000e620000000800 */
[----:B------:R-:W-:Y:S01]  /*5160*/  ISETP.NE.AND P3, PT, R10, RZ, PT ;  /* 0x000000ff0a00720c */ /* 0x000fe20003f65270 */
[--C-:B------:R-:W-:Y:S01]  /*5170*/  FFMA R151, R151, UR12, -R21.reuse ;  /* 0x0000000c97977c23 */ /* 0x100fe20008000815 */
[--C-:B------:R-:W-:Y:S01]  /*5180*/  FFMA R154, R154, UR12, -R21.reuse ;  /* 0x0000000c9a9a7c23 */ /* 0x100fe20008000815 */
[--C-:B------:R-:W-:Y:S01]  /*5190*/  FFMA R155, R155, UR12, -R21.reuse ;  /* 0x0000000c9b9b7c23 */ /* 0x100fe20008000815 */
[--C-:B------:R-:W-:Y:S01]  /*51a0*/  FFMA R158, R158, UR12, -R21.reuse ;  /* 0x0000000c9e9e7c23 */ /* 0x100fe20008000815 */
[--C-:B------:R-:W-:Y:S01]  /*51b0*/  FFMA R159, R159, UR12, -R21.reuse ;  /* 0x0000000c9f9f7c23 */ /* 0x100fe20008000815 */
[--C-:B------:R-:W-:Y:S01]  /*51c0*/  FFMA R162, R162, UR12, -R21.reuse ;  /* 0x0000000ca2a27c23 */ /* 0x100fe20008000815 */
[----:B------:R-:W2:Y:S01]  /*51d0*/  MUFU.EX2 R124, R124 ;  /* 0x0000007c007c7308 */ /* 0x000ea20000000800 */
[----:B------:R-:W-:Y:S01]  /*51e0*/  FFMA R163, R163, UR12, -R21 ;  /* 0x0000000ca3a37c23 */ /* 0x000fe20008000815 */
[----:B------:R-:W-:-:S02]  /*51f0*/  @!P2 IMAD.MOV.U32 R10, RZ, RZ, 0x1 ;  /* 0x00000001ff0aa424 */ /* 0x000fc400078e00ff */
[--C-:B------:R-:W-:Y:S01]  /*5200*/  FFMA R166, R166, UR12, -R21.reuse ;  /* 0x0000000ca6a67c23 */ /* 0x100fe20008000815 */
[--C-:B------:R-:W-:Y:S01]  /*5210*/  FFMA R167, R167, UR12, -R21.reuse ;  /* 0x0000000ca7a77c23 */ /* 0x100fe20008000815 */
[--C-:B------:R-:W-:Y:S01]  /*5220*/  FFMA R170, R170, UR12, -R21.reuse ;  /* 0x0000000caaaa7c23 */ /* 0x100fe20008000815 */
[----:B------:R3:W-:Y:S01]  /*5230*/  @!P2 SYNCS.ARRIVE.TRANS64.ART0 RZ, [UR4+0x18], R10 ;  /* 0x0000180affffa9a7 */ /* 0x0007e20008500004 */
[--C-:B------:R-:W-:Y:S01]  /*5240*/  FFMA R171, R171, UR12, -R21.reuse ;  /* 0x0000000cabab7c23 */ /* 0x100fe20008000815 */
[----:B------:R-:W4:Y:S01]  /*5250*/  MUFU.EX2 R123, R123 ;  /* 0x0000007b007b7308 */ /* 0x000f220000000800 */
[----:B-1----:R-:W-:Y:S01]  /*5260*/  FFMA R20, R9, R5, R122 ;  /* 0x0000000509147223 */ /* 0x002fe2000000007a */
[--C-:B------:R-:W-:Y:S01]  /*5270*/  FFMA R174, R174, UR12, -R21.reuse ;  /* 0x0000000caeae7c23 */ /* 0x100fe20008000815 */
[--C-:B------:R-:W-:Y:S01]  /*5280*/  FFMA R175, R175, UR12, -R21.reuse ;  /* 0x0000000cafaf7c23 */ /* 0x100fe20008000815 */
[--C-:B------:R-:W-:Y:S01]  /*5290*/  FFMA R178, R178, UR12, -R21.reuse ;  /* 0x0000000cb2b27c23 */ /* 0x100fe20008000815 */
[--C-:B------:R-:W-:Y:S01]  /*52a0*/  FFMA R179, R179, UR12, -R21.reuse ;  /* 0x0000000cb3b37c23 */ /* 0x100fe20008000815 */
[----:B---3--:R-:W-:Y:S01]  /*52b0*/  FFMA R10, R11, R7, R120 ;  /* 0x000000070b0a7223 */ /* 0x008fe20000000078 */
[--C-:B------:R-:W-:Y:S01]  /*52c0*/  FFMA R182, R182, UR12, -R21.reuse ;  /* 0x0000000cb6b67c23 */ /* 0x100fe20008000815 */
[----:B------:R-:W1:Y:S01]  /*52d0*/  MUFU.EX2 R125, R125 ;  /* 0x0000007d007d7308 */ /* 0x000e620000000800 */
[----:B------:R-:W-:Y:S01]  /*52e0*/  FFMA R183, R183, UR12, -R21 ;  /* 0x0000000cb7b77c23 */ /* 0x000fe20008000815 */
[----:B------:R-:W-:Y:S01]  /*52f0*/  FADD R7, R121, R10 ;  /* 0x0000000a79077221 */ /* 0x000fe20000000000 */
[----:B------:R-:W-:Y:S01]  /*5300*/  ISETP.NE.AND P2, PT, RZ, UR16, PT ;  /* 0x00000010ff007c0c */ /* 0x000fe2000bf45270 */
[----:B------:R-:W-:-:S02]  /*5310*/  WARPGROUP.DEPBAR.LE gsb0, 0x0 ;  /* 0x00008000000079c5 */ /* 0x000fc40000010000 */
[----:B--2---:R-:W-:Y:S01]  /*5320*/  FADD R10, R124, R7 ;  /* 0x000000077c0a7221 */ /* 0x004fe20000000000 */
[----:B------:R-:W-:Y:S01]  /*5330*/  @!P3 MOV R22, 0x1 ;  /* 0x000000010016b802 */ /* 0x000fe20000000f00 */
[----:B------:R-:W2:Y:S01]  /*5340*/  MUFU.EX2 R126, R126 ;  /* 0x0000007e007e7308 */ /* 0x000ea20000000800 */
[----:B----4-:R-:W-:Y:S01]  /*5350*/  FADD R7, R123, R20 ;  /* 0x000000147b077221 */ /* 0x010fe20000000000 */
[----:B------:R-:W-:Y:S01]  /*5360*/  F2FP.BF16.F32.PACK_AB R200, R121, R120 ;  /* 0x0000007879c8723e */ /* 0x000fe200000010ff */
[----:B------:R3:W-:Y:S01]  /*5370*/  @!P3 SYNCS.ARRIVE.TRANS64.ART0 RZ, [UR4+0x28], R22 ;  /* 0x00002816ffffb9a7 */ /* 0x0007e20008500004 */
[----:B------:R-:W-:Y:S02]  /*5380*/  F2FP.BF16.F32.PACK_AB R201, R123, R122 ;  /* 0x0000007a7bc9723e */ /* 0x000fe400000010ff */
[----:B------:R-:W-:Y:S02]  /*5390*/  MOV R21, R8 ;  /* 0x0000000800157202 */ /* 0x000fe40000000f00 */
[----:B------:R-:W4:Y:S01]  /*53a0*/  MUFU.EX2 R128, R128 ;  /* 0x0000008000807308 */ /* 0x000f220000000800 */
[C---:B-1----:R-:W-:Y:S01]  /*53b0*/  FADD R5, R125.reuse, R10 ;  /* 0x0000000a7d057221 */ /* 0x042fe20000000000 */
[----:B------:R-:W-:-:S06]  /*53c0*/  F2FP.BF16.F32.PACK_AB R202, R125, R124 ;  /* 0x0000007c7dca723e */ /* 0x000fcc00000010ff */
[----:B------:R-:W1:Y:S01]  /*53d0*/  MUFU.EX2 R127, R127 ;  /* 0x0000007f007f7308 */ /* 0x000e620000000800 */
[----:B--2---:R-:W-:-:S07]  /*53e0*/  FADD R20, R126, R7 ;  /* 0x000000077e147221 */ /* 0x004fce0000000000 */
[----:B------:R-:W2:Y:S01]  /*53f0*/  MUFU.EX2 R129, R129 ;  /* 0x0000008100817308 */ /* 0x000ea20000000800 */
[----:B----4-:R-:W-:-:S07]  /*5400*/  FADD R10, R128, R5 ;  /* 0x00000005800a7221 */ /* 0x010fce0000000000 */
[----:B------:R-:W4:Y:S01]  /*5410*/  MUFU.EX2 R130, R130 ;  /* 0x0000008200827308 */ /* 0x000f220000000800 */
[C---:B-1----:R-:W-:Y:S01]  /*5420*/  FADD R7, R127.reuse, R20 ;  /* 0x000000147f077221 */ /* 0x042fe20000000000 */
[----:B------:R-:W-:-:S06]  /*5430*/  F2FP.BF16.F32.PACK_AB R203, R127, R126 ;  /* 0x0000007e7fcb723e */ /* 0x000fcc00000010ff */
[----:B------:R-:W1:Y:S01]  /*5440*/  MUFU.EX2 R132, R132 ;  /* 0x0000008400847308 */ /* 0x000e620000000800 */
[C---:B--2---:R-:W-:Y:S01]  /*5450*/  FADD R5, R129.reuse, R10 ;  /* 0x0000000a81057221 */ /* 0x044fe20000000000 */
[----:B------:R-:W-:-:S06]  /*5460*/  F2FP.BF16.F32.PACK_AB R196, R129, R128 ;  /* 0x0000008081c4723e */ /* 0x000fcc00000010ff */
[----:B------:R-:W2:Y:S01]  /*5470*/  MUFU.EX2 R131, R131 ;  /* 0x0000008300837308 */ /* 0x000ea20000000800 */
[----:B----4-:R-:W-:-:S07]  /*5480*/  FADD R20, R130, R7 ;  /* 0x0000000782147221 */ /* 0x010fce0000000000 */
[----:B------:R-:W4:Y:S01]  /*5490*/  MUFU.EX2 R133, R133 ;  /* 0x0000008500857308 */ /* 0x000f220000000800 */
[----:B-1----:R-:W-:-:S07]  /*54a0*/  FADD R10, R132, R5 ;  /* 0x00000005840a7221 */ /* 0x002fce0000000000 */
[----:B------:R-:W1:Y:S01]  /*54b0*/  MUFU.EX2 R134, R134 ;  /* 0x0000008600867308 */ /* 0x000e620000000800 */
[C---:B--2---:R-:W-:Y:S01]  /*54c0*/  FADD R7, R131.reuse, R20 ;  /* 0x0000001483077221 */ /* 0x044fe20000000000 */
[----:B------:R-:W-:-:S06]  /*54d0*/  F2FP.BF16.F32.PACK_AB R197, R131, R130 ;  /* 0x0000008283c5723e */ /* 0x000fcc00000010ff */
[----:B------:R-:W2:Y:S01]  /*54e0*/  MUFU.EX2 R136, R136 ;  /* 0x0000008800887308 */ /* 0x000ea20000000800 */
[C---:B----4-:R-:W-:Y:S01]  /*54f0*/  FADD R5, R133.reuse, R10 ;  /* 0x0000000a85057221 */ /* 0x050fe20000000000 */
[----:B------:R-:W-:-:S06]  /*5500*/  F2FP.BF16.F32.PACK_AB R198, R133, R132 ;  /* 0x0000008485c6723e */ /* 0x000fcc00000010ff */
[----:B------:R-:W4:Y:S01]  /*5510*/  MUFU.EX2 R135, R135 ;  /* 0x0000008700877308 */ /* 0x000f220000000800 */
[----:B-1----:R-:W-:-:S07]  /*5520*/  FADD R20, R134, R7 ;  /* 0x0000000786147221 */ /* 0x002fce0000000000 */
[----:B------:R-:W1:Y:S01]  /*5530*/  MUFU.EX2 R137, R137 ;  /* 0x0000008900897308 */ /* 0x000e620000000800 */
[----:B--2---:R-:W-:-:S07]  /*5540*/  FADD R10, R136, R5 ;  /* 0x00000005880a7221 */ /* 0x004fce0000000000 */
[----:B------:R-:W2:Y:S01]  /*5550*/  MUFU.EX2 R138, R138 ;  /* 0x0000008a008a7308 */ /* 0x000ea20000000800 */
[C---:B----4-:R-:W-:Y:S01]  /*5560*/  FADD R7, R135.reuse, R20 ;  /* 0x0000001487077221 */ /* 0x050fe20000000000 */
[----:B------:R-:W-:-:S06]  /*5570*/  F2FP.BF16.F32.PACK_AB R199, R135, R134 ;  /* 0x0000008687c7723e */ /* 0x000fcc00000010ff */
        /* <DEDUP_REMOVED lines=109> */
[----:B------:R-:W-:Y:S01]  /*5c50*/  F2FP.BF16.F32.PACK_AB R213, R179, R178 ;  /* 0x000000b2b3d5723e */ /* 0x000fe200000010ff */
[----:B------:R-:W-:-:S05]  /*5c60*/  IMAD.MOV.U32 R20, RZ, RZ, R6 ;  /* 0x000000ffff147224 */ /* 0x000fca00078e0006 */
[----:B------:R-:W2:Y:S01]  /*5c70*/  MUFU.EX2 R183, R183 ;  /* 0x000000b700b77308 */ /* 0x000ea20000000800 */
[C---:B----4-:R-:W-:Y:S01]  /*5c80*/  FADD R7, R181.reuse, R10 ;  /* 0x0000000ab5077221 */ /* 0x050fe20000000000 */
[----:B------:R-:W-:Y:S01]  /*5c90*/  F2FP.BF16.F32.PACK_AB R214, R181, R180 ;  /* 0x000000b4b5d6723e */ /* 0x000fe200000010ff */
[----:B-1----:R-:W-:-:S04]  /*5ca0*/  FADD R10, R182, R5 ;  /* 0x00000005b60a7221 */ /* 0x002fc80000000000 */
[C---:B--2---:R-:W-:Y:S01]  /*5cb0*/  FADD R5, R183.reuse, R10 ;  /* 0x0000000ab7057221 */ /* 0x044fe20000000000 */
[----:B------:R-:W-:Y:S02]  /*5cc0*/  F2FP.BF16.F32.PACK_AB R215, R183, R182 ;  /* 0x000000b6b7d7723e */ /* 0x000fe400000010ff */
[----:B------:R-:W-:Y:S01]  /*5cd0*/  MOV R10, R2 ;  /* 0x00000002000a7202 */ /* 0x000fe20000000f00 */
[----:B---3--:R-:W-:Y:S06]  /*5ce0*/  @P2 BRA `(.L_x_18) ;  /* 0xffffffdc00802947 */ /* 0x008fec000383ffff */
.L_x_13:
[----:B------:R-:W1:Y:S01]  /*5cf0*/  S2R R10, SR_TID.X ;  /* 0x00000000000a7919 */ /* 0x000e620000002100 */
[----:B------:R-:W-:Y:S01]  /*5d00*/  IMAD.U32 R8, R8, -0x80000000, RZ ;  /* 0x8000000008087824 */ /* 0x000fe200078e00ff */
[----:B------:R-:W-:Y:S01]  /*5d10*/  UIADD3 UR5, UR4, 0x400, URZ ;  /* 0x0000040004057890 */ /* 0x000fe2000fffe03f */
[-C--:B------:R-:W-:Y:S01]  /*5d20*/  FMUL R117, R117, R11.reuse ;  /* 0x0000000b75757220 */ /* 0x080fe20000400000 */
[----:B------:R-:W-:Y:S01]  /*5d30*/  UISETP.GT.AND UP0, UPT, UR6, URZ, UPT ;  /* 0x0000003f0600728c */ /* 0x000fe2000bf04270 */
[-C--:B------:R-:W-:Y:S01]  /*5d40*/  FMUL R116, R116, R11.reuse ;  /* 0x0000000b74747220 */ /* 0x080fe20000400000 */
[----:B------:R-:W-:Y:S01]  /*5d50*/  USHF.R.U32.HI UR5, URZ, 0x4, UR5 ;  /* 0x000000043f057899 */ /* 0x000fe20008011605 */
[-C--:B------:R-:W-:Y:S01]  /*5d60*/  FMUL R113, R113, R11.reuse ;  /* 0x0000000b71717220 */ /* 0x080fe20000400000 */
[-C--:B------:R-:W-:Y:S01]  /*5d70*/  FMUL R112, R112, R11.reuse ;  /* 0x0000000b70707220 */ /* 0x080fe20000400000 */
[-C--:B------:R-:W-:Y:S01]  /*5d80*/  FMUL R109, R109, R11.reuse ;  /* 0x0000000b6d6d7220 */ /* 0x080fe20000400000 */
[----:B------:R-:W-:Y:S01]  /*5d90*/  ULOP3.LUT UR5, UR5, 0x3fc0, URZ, 0xc0, !UPT ;  /* 0x00003fc005057892 */ /* 0x000fe2000f8ec03f */
[-C--:B------:R-:W-:Y:S01]  /*5da0*/  FMUL R108, R108, R11.reuse ;  /* 0x0000000b6c6c7220 */ /* 0x080fe20000400000 */
[-C--:B------:R-:W-:Y:S01]  /*5db0*/  FMUL R105, R105, R11.reuse ;  /* 0x0000000b69697220 */ /* 0x080fe20000400000 */
[-C--:B------:R-:W-:Y:S01]  /*5dc0*/  FMUL R104, R104, R11.reuse ;  /* 0x0000000b68687220 */ /* 0x080fe20000400000 */
[----:B------:R-:W-:Y:S01]  /*5dd0*/  ULOP3.LUT UR6, UR5, 0x4000000, URZ, 0xfc, !UPT ;  /* 0x0400000005067892 */ /* 0x000fe2000f8efc3f */
        /* <DEDUP_REMOVED lines=17> */
[----:B-1----:R-:W-:Y:S01]  /*5ef0*/  LOP3.LUT P2, R10, R10, 0x1f, RZ, 0xc0, !PT ;  /* 0x0000001f0a0a7812 */ /* 0x002fe2000784c0ff */
        /* <DEDUP_REMOVED lines=12> */
[----:B------:R-:W-:Y:S01]  /*5fc0*/  @!P2 MOV R20, 0x1 ;  /* 0x000000010014a802 */ /* 0x000fe20000000f00 */
[-C--:B------:R-:W-:Y:S01]  /*5fd0*/  FMUL R44, R44, R11.reuse ;  /* 0x0000000b2c2c7220 */ /* 0x080fe20000400000 */
[-C--:B------:R-:W-:Y:S01]  /*5fe0*/  FMUL R41, R41, R11.reuse ;  /* 0x0000000b29297220 */ /* 0x080fe20000400000 */
[-C--:B------:R-:W-:Y:S01]  /*5ff0*/  FMUL R40, R40, R11.reuse ;  /* 0x0000000b28287220 */ /* 0x080fe20000400000 */
[----:B------:R1:W-:Y:S01]  /*6000*/  @!P2 SYNCS.ARRIVE.TRANS64.ART0 RZ, [UR4+0x8], R20 ;  /* 0x00000814ffffa9a7 */ /* 0x0003e20008500004 */
[-C--:B------:R-:W-:Y:S01]  /*6010*/  FMUL R37, R37, R11.reuse ;  /* 0x0000000b25257220 */ /* 0x080fe20000400000 */
[-C--:B------:R-:W-:Y:S01]  /*6020*/  FMUL R36, R36, R11.reuse ;  /* 0x0000000b24247220 */ /* 0x080fe20000400000 */
[-C--:B------:R-:W-:Y:S01]  /*6030*/  FMUL R33, R33, R11.reuse ;  /* 0x0000000b21217220 */ /* 0x080fe20000400000 */
[-C--:B------:R-:W-:Y:S01]  /*6040*/  FMUL R32, R32, R11.reuse ;  /* 0x0000000b20207220 */ /* 0x080fe20000400000 */
[-C--:B------:R-:W-:Y:S01]  /*6050*/  FMUL R29, R29, R11.reuse ;  /* 0x0000000b1d1d7220 */ /* 0x080fe20000400000 */
[-C--:B------:R-:W-:Y:S01]  /*6060*/  FMUL R28, R28, R11.reuse ;  /* 0x0000000b1c1c7220 */ /* 0x080fe20000400000 */
[-C--:B------:R-:W-:Y:S01]  /*6070*/  FMUL R25, R25, R11.reuse ;  /* 0x0000000b19197220 */ /* 0x080fe20000400000 */
[----:B------:R-:W2:Y:S01]  /*6080*/  SYNCS.PHASECHK.TRANS64.TRYWAIT P2, [UR4+0x20], R8 ;  /* 0x00002008ff0075a7 */ /* 0x000ea20008040144 */
        /* <DEDUP_REMOVED lines=49> */
[----:B-12---:R-:W-:Y:S06]  /*63a0*/  @P2 BRA `(.L_x_19) ;  /* 0x0000000000082947 */ /* 0x006fec0003800000 */
[----:B------:R-:W1:Y:S02]  /*63b0*/  SYNCS.PHASECHK.TRANS64.TRYWAIT P2, [UR4+0x20], R8 ;  /* 0x00002008ff0075a7 */ /* 0x000e640008040144 */
[----:B-1----:R-:W-:Y:S05]  /*63c0*/  @!P2 BRA `(.L_x_20) ;  /* 0x000000140094a947 */ /* 0x002fea0003800000 */
.L_x_19:
[----:B------:R-:W-:Y:S01]  /*63d0*/  WARPGROUP.ARRIVE ;  /* 0x00000000000079c5 */ /* 0x000fe20000000000 */
[----:B------:R-:W-:Y:S01]  /*63e0*/  UMOV UR7, 0x40000040 ;  /* 0x4000004000077882 */ /* 0x000fe20000000000 */
[----:B------:R-:W-:Y:S01]  /*63f0*/  UIADD3 UR8, UR6, 0x80, URZ ;  /* 0x0000008006087890 */ /* 0x000fe2000fffe03f */
[----:B------:R-:W2:Y:S01]  /*6400*/  SHFL.BFLY PT, R22, R5, 0x1, 0x1f ;  /* 0x0c201f0005167f89 */ /* 0x000ea200000e0000 */
[----:B------:R-:W-:Y:S01]  /*6410*/  UMOV UR11, 0x40000040 ;  /* 0x40000040000b7882 */ /* 0x000fe20000000000 */
[----:B------:R-:W-:Y:S01]  /*6420*/  IADD3 R122, P4, R14, 0x4000, RZ ;  /* 0x000040000e7a7810 */ /* 0x000fe20007f9e0ff */
[----:B------:R-:W-:Y:S01]  /*6430*/  HGMMA.64x192x16.F32.BF16 R24, R200, gdesc[UR4].tnspB, R24, UP0 ;  /* 0x42e00004c8187df0 */ /* 0x000fe2000bf01818 */
[----:B------:R-:W-:Y:S01]  /*6440*/  UMOV UR7, 0x40000040 ;  /* 0x4000004000077882 */ /* 0x000fe20000000000 */
[----:B------:R-:W3:Y:S01]  /*6450*/  SHFL.BFLY PT, R8, R7, 0x1, 0x1f ;  /* 0x0c201f0007087f89 */ /* 0x000ee200000e0000 */
[----:B------:R-:W-:Y:S01]  /*6460*/  UMOV UR10, UR8 ;  /* 0x00000008000a7c82 */ /* 0x000fe20008000000 */
[----:B------:R-:W-:Y:S01]  /*6470*/  UIADD3 UR8, UR6, 0x100, URZ ;  /* 0x0000010006087890 */ /* 0x000fe2000fffe03f */
[----:B------:R-:W-:Y:S01]  /*6480*/  IMAD.X R123, RZ, RZ, RZ, P4 ;  /* 0x000000ffff7b7224 */ /* 0x000fe200020e06ff */
[----:B------:R-:W-:Y:S01]  /*6490*/  IADD3 R120, P3, R16, 0x4000, RZ ;  /* 0x0000400010787810 */ /* 0x000fe20007f7e0ff */
[----:B------:R-:W-:Y:S01]  /*64a0*/  IMAD.MOV.U32 R15, RZ, RZ, RZ ;  /* 0x000000ffff0f7224 */ /* 0x000fe200078e00ff */
[----:B------:R-:W-:-:S02]  /*64b0*/  MOV R19, RZ ;  /* 0x000000ff00137202 */ /* 0x000fc40000000f00 */
[----:B------:R-:W-:Y:S02]  /*64c0*/  IADD3.X R121, RZ, RZ, RZ, P3, !PT ;  /* 0x000000ffff797210 */ /* 0x000fe40001ffe4ff */
[----:B------:R-:W-:Y:S02]  /*64d0*/  MOV R13, RZ ;  /* 0x000000ff000d7202 */ /* 0x000fe40000000f00 */
[----:B------:R-:W-:Y:S02]  /*64e0*/  MOV R21, R18 ;  /* 0x0000001200157202 */ /* 0x000fe40000000f00 */
[----:B------:R-:W-:Y:S02]  /*64f0*/  MOV R17, RZ ;  /* 0x000000ff00117202 */ /* 0x000fe40000000f00 */
[----:B------:R-:W-:Y:S02]  /*6500*/  ISETP.NE.AND P3, PT, R10, RZ, PT ;  /* 0x000000ff0a00720c */ /* 0x000fe40003f65270 */
[----:B------:R-:W-:Y:S01]  /*6510*/  MOV R10, R122 ;  /* 0x0000007a000a7202 */ /* 0x000fe20000000f00 */
[----:B--2---:R-:W-:Y:S01]  /*6520*/  FADD R23, R22, R5 ;  /* 0x0000000516177221 */ /* 0x004fe20000000000 */
[----:B------:R-:W-:-:S02]  /*6530*/  MOV R5, R12 ;  /* 0x0000000c00057202 */ /* 0x000fc40000000f00 */
[----:B------:R-:W-:Y:S01]  /*6540*/  MOV R22, R16 ;  /* 0x0000001000167202 */ /* 0x000fe20000000f00 */
[----:B-1-3--:R-:W-:Y:S01]  /*6550*/  FADD R11, R8, R7 ;  /* 0x00000007080b7221 */ /* 0x00afe20000000000 */
[----:B------:R-:W1:Y:S01]  /*6560*/  SHFL.BFLY PT, R124, R23, 0x2, 0x1f ;  /* 0x0c401f00177c7f89 */ /* 0x000e6200000e0000 */
[C---:B------:R-:W-:Y:S02]  /*6570*/  IADD3 R8, P2, R18.reuse, 0x4000, RZ ;  /* 0x0000400012087810 */ /* 0x040fe40007f5e0ff */
[----:B------:R-:W-:Y:S01]  /*6580*/  IADD3 R18, P5, R18, 0x8000, RZ ;  /* 0x0000800012127810 */ /* 0x000fe20007fbe0ff */
[----:B------:R-:W2:Y:S01]  /*6590*/  SHFL.BFLY PT, R20, R11, 0x2, 0x1f ;  /* 0x0c401f000b147f89 */ /* 0x000ea200000e0000 */
[----:B------:R-:W-:Y:S02]  /*65a0*/  IADD3.X R9, RZ, RZ, RZ, P2, !PT ;  /* 0x000000ffff097210 */ /* 0x000fe400017fe4ff */
[----:B------:R-:W-:Y:S02]  /*65b0*/  IADD3.X R19, RZ, RZ, RZ, P5, !PT ;  /* 0x000000ffff137210 */ /* 0x000fe40002ffe4ff */
[----:B------:R-:W-:-:S02]  /*65c0*/  MOV R8, R8 ;  /* 0x0000000800087202 */ /* 0x000fc40000000f00 */
[----:B------:R-:W-:Y:S02]  /*65d0*/  MOV R9, R120 ;  /* 0x0000007800097202 */ /* 0x000fe40000000f00 */
[----:B------:R-:W-:Y:S02]  /*65e0*/  IADD3 R120, P6, R12, 0x4000, RZ ;  /* 0x000040000c787810 */ /* 0x000fe40007fde0ff */
[----:B------:R-:W-:Y:S02]  /*65f0*/  MOV R7, R14 ;  /* 0x0000000e00077202 */ /* 0x000fe40000000f00 */
[----:B------:R-:W-:Y:S02]  /*6600*/  IADD3.X R121, RZ, RZ, RZ, P6, !PT ;  /* 0x000000ffff797210 */ /* 0x000fe400037fe4ff */
[----:B------:R-:W-:Y:S02]  /*6610*/  IADD3 R16, P6, R16, 0x8000, RZ ;  /* 0x0000800010107810 */ /* 0x000fe40007fde0ff */
[----:B------:R-:W-:-:S02]  /*6620*/  IADD3 R14, P5, R14, 0x8000, RZ ;  /* 0x000080000e0e7810 */ /* 0x000fc40007fbe0ff */
[----:B------:R-:W-:Y:S02]  /*6630*/  IADD3.X R17, RZ, RZ, RZ, P6, !PT ;  /* 0x000000ffff117210 */ /* 0x000fe400037fe4ff */
[C---:B-1----:R-:W-:Y:S01]  /*6640*/  FSETP.NE.AND P4, PT, R23.reuse, -R124, PT ;  /* 0x8000007c1700720b */ /* 0x042fe20003f85000 */
[----:B------:R-:W-:Y:S01]  /*6650*/  FADD R124, R23, R124 ;  /* 0x0000007c177c7221 */ /* 0x000fe20000000000 */
[----:B------:R-:W-:Y:S01]  /*6660*/  MOV R23, R16 ;  /* 0x0000001000177202 */ /* 0x000fe20000000f00 */
[C---:B--2---:R-:W-:Y:S01]  /*6670*/  FADD R13, R11.reuse, R20 ;  /* 0x000000140b0d7221 */ /* 0x044fe20000000000 */
[----:B------:R-:W-:Y:S01]  /*6680*/  FSETP.NE.AND P2, PT, R11, -R20, PT ;  /* 0x800000140b00720b */ /* 0x000fe20003f45000 */
[----:B------:R-:W-:Y:S01]  /*6690*/  IMAD.X R15, RZ, RZ, RZ, P5 ;  /* 0x000000ffff0f7224 */ /* 0x000fe200028e06ff */
[----:B------:R-:W-:Y:S02]  /*66a0*/  MOV R20, R18 ;  /* 0x0000001200147202 */ /* 0x000fe40000000f00 */
[----:B------:R-:W-:-:S02]  /*66b0*/  FSEL R18, R13, 1, P2 ;  /* 0x3f8000000d127808 */ /* 0x000fc40001000000 */
[----:B------:R-:W-:Y:S02]  /*66c0*/  IADD3 R12, P5, R12, 0x8000, RZ ;  /* 0x000080000c0c7810 */ /* 0x000fe40007fbe0ff */
[----:B------:R-:W-:Y:S01]  /*66d0*/  MUFU.RCP R16, R18 ;  /* 0x0000001200107308 */ /* 0x000fe20000001000 */
[----:B------:R-:W-:Y:S02]  /*66e0*/  MOV R11, R120 ;  /* 0x00000078000b7202 */ /* 0x000fe40000000f00 */
[----:B------:R-:W-:Y:S02]  /*66f0*/  MOV R120, R14 ;  /* 0x0000000e00787202 */ /* 0x000fe40000000f00 */
[----:B------:R-:W-:-:S03]  /*6700*/  MOV R121, 0xff800000 ;  /* 0xff80000000797802 */ /* 0x000fc60000000f00 */
[----:B------:R-:W1:Y:S08]  /*6710*/  @P4 MUFU.LG2 R125, R124 ;  /* 0x0000007c007d4308 */ /* 0x000e700000000c00 */
[----:B------:R2:W3:Y:S02]  /*6720*/  @P2 MUFU.LG2 R123, R13 ;  /* 0x0000000d007b2308 */ /* 0x0004e40000000c00 */
[----:B--2---:R-:W-:Y:S01]  /*6730*/  IADD3.X R13, RZ, RZ, RZ, P5, !PT ;  /* 0x000000ffff0d7210 */ /* 0x004fe20002ffe4ff */
[----:B-1----:R-:W-:Y:S01]  /*6740*/  @P4 FFMA R125, R6, UR12, R125 ;  /* 0x0000000c067d4c23 */ /* 0x002fe2000800007d */
[----:B------:R-:W-:-:S03]  /*6750*/  FSEL R6, R124, 1, P4 ;  /* 0x3f8000007c067808 */ /* 0x000fc60002000000 */
[----:B------:R-:W-:Y:S01]  /*6760*/  @P4 FMUL R121, R125, 0.69314718246459960938 ;  /* 0x3f3172187d794820 */ /* 0x000fe20000400000 */
[----:B---3--:R-:W-:Y:S01]  /*6770*/  @P2 FFMA R14, R2, UR12, R123 ;  /* 0x0000000c020e2c23 */ /* 0x008fe2000800007b */
[----:B------:R-:W-:Y:S01]  /*6780*/  MOV R2, R12 ;  /* 0x0000000c00027202 */ /* 0x000fe20000000f00 */
[----:B------:R-:W-:Y:S01]  /*6790*/  @!P3 IMAD.MOV.U32 R12, RZ, RZ, 0x1 ;  /* 0x00000001ff0cb424 */ /* 0x000fe200078e00ff */
[----:B------:R-:W1:Y:S01]  /*67a0*/  MUFU.RCP R6, R6 ;  /* 0x0000000600067308 */ /* 0x000e620000001000 */
[----:B------:R-:W-:Y:S01]  /*67b0*/  MOV R123, 0xff800000 ;  /* 0xff800000007b7802 */ /* 0x000fe20000000f00 */
[----:B------:R-:W-:Y:S01]  /*67c0*/  @P2 FMUL R123, R14, 0.69314718246459960938 ;  /* 0x3f3172180e7b2820 */ /* 0x000fe20000400000 */
        /* <DEDUP_REMOVED lines=18> */
[----:B------:R-:W-:Y:S02]  /*68f0*/  UIADD3 UR8, UR6, 0x300, URZ ;  /* 0x0000030006087890 */ /* 0x000fe4000fffe03f */
[----:B------:R-:W-:-:S15]  /*6900*/  UIADD3 UR6, UR6, 0x380, URZ ;  /* 0x0000038006067890 */ /* 0x000fde000fffe03f */
[----:B------:R-:W-:Y:S01]  /*6910*/  HGMMA.64x192x16.F32.BF16 R24, R204, gdesc[UR8].tnspB, R24 ;  /* 0x42e00008cc187df0 */ /* 0x000fe20008701818 */
[----:B------:R-:W-:Y:S01]  /*6920*/  UMOV UR10, UR8 ;  /* 0x00000008000a7c82 */ /* 0x000fe20008000000 */
[----:B------:R-:W-:-:S15]  /*6930*/  UMOV UR11, 0x40000040 ;  /* 0x40000040000b7882 */ /* 0x000fde0000000000 */
[----:B------:R-:W-:-:S03]  /*6940*/  NOP ;  /* 0x0000000000007918 */ /* 0x000fc60000000000 */
[----:B------:R-:W-:-:S15]  /*6950*/  HGMMA.64x192x16.F32.BF16 R24, R208, gdesc[UR8].tnspB, R24 ;  /* 0x42e00008d0187df0 */ /* 0x000fde0008701818 */
[----:B------:R-:W-:-:S05]  /*6960*/  NOP ;  /* 0x0000000000007918 */ /* 0x000fca0000000000 */
[----:B------:R-:W-:Y:S01]  /*6970*/  HGMMA.64x192x16.F32.BF16 R24, R212, gdesc[UR4].tnspB, R24, gsb0 ;  /* 0x42e00004d4187df0 */ /* 0x000fe20008001818 */
[----:B------:R-:W-:Y:S02]  /*6980*/  ULDC.64 UR6, c[0x0][0x208] ;  /* 0x0000820000067ab9 */ /* 0x000fe40000000a00 */
[----:B------:R-:W-:Y:S02]  /*6990*/  WARPGROUP.DEPBAR.LE gsb0, 0x0 ;  /* 0x00008000000079c5 */ /* 0x000fe40000010000 */
[----:B------:R2:W-:Y:S01]  /*69a0*/  @!P3 SYNCS.ARRIVE.TRANS64.ART0 RZ, [UR4+0x28], R12 ;  /* 0x0000280cffffb9a7 */ /* 0x0005e20008500004 */
[----:B------:R-:W-:Y:S01]  /*69b0*/  FMUL R13, R33, R16 ;  /* 0x00000010210d7220 */ /* 0x000fe20000400000 */
[-C--:B-1----:R-:W-:Y:S01]  /*69c0*/  FMUL R19, R30, R6.reuse ;  /* 0x000000061e137220 */ /* 0x082fe20000400000 */
[----:B------:R-:W-:Y:S01]  /*69d0*/  SHFL.IDX PT, R33, R3, RZ, 0x1c1f ;  /* 0x001c1fff03217589 */ /* 0x000fe200000e0000 */
[----:B------:R-:W-:Y:S01]  /*69e0*/  FMUL R17, R26, R6 ;  /* 0x000000061a117220 */ /* 0x000fe20000400000 */
[-C--:B------:R-:W-:Y:S01]  /*69f0*/  FMUL R18, R28, R16.reuse ;  /* 0x000000101c127220 */ /* 0x080fe20000400000 */
[-C--:B------:R-:W-:Y:S01]  /*6a00*/  FMUL R29, R29, R16.reuse ;  /* 0x000000101d1d7220 */ /* 0x080fe20000400000 */
[-C--:B------:R-:W-:Y:S01]  /*6a10*/  FMUL R24, R24, R16.reuse ;  /* 0x0000001018187220 */ /* 0x080fe20000400000 */
[-C--:B--2---:R-:W-:Y:S01]  /*6a20*/  FMUL R12, R32, R16.reuse ;  /* 0x00000010200c7220 */ /* 0x084fe20000400000 */
[-C--:B------:R-:W-:Y:S01]  /*6a30*/  FMUL R25, R25, R16.reuse ;  /* 0x0000001019197220 */ /* 0x080fe20000400000 */
[----:B------:R-:W1:Y:S01]  /*6a40*/  SHFL.IDX PT, R32, R4, RZ, 0x1c1f ;  /* 0x001c1fff04207589 */ /* 0x000e6200000e0000 */
[-C--:B------:R-:W-:Y:S01]  /*6a50*/  FMUL R14, R36, R16.reuse ;  /* 0x00000010240e7220 */ /* 0x080fe20000400000 */
[----:B------:R-:W-:Y:S01]  /*6a60*/  FMUL R15, R37, R16 ;  /* 0x00000010250f7220 */ /* 0x000fe20000400000 */
[-C--:B------:R-:W-:Y:S01]  /*6a70*/  FMUL R30, R31, R6.reuse ;  /* 0x000000061f1e7220 */ /* 0x080fe20000400000 */
[----:B------:R-:W-:Y:S01]  /*6a80*/  BAR.SYNC.DEFER_BLOCKING 0x1, 0x100 ;  /* 0x0044000000007b1d */ /* 0x000fe20000010000 */
[-C--:B------:R-:W-:Y:S01]  /*6a90*/  FMUL R26, R27, R6.reuse ;  /* 0x000000061b1a7220 */ /* 0x080fe20000400000 */
[-C--:B------:R-:W-:Y:S01]  /*6aa0*/  FMUL R38, R38, R6.reuse ;  /* 0x0000000626267220 */ /* 0x080fe20000400000 */
[-C--:B------:R-:W-:Y:S01]  /*6ab0*/  FMUL R39, R39, R6.reuse ;  /* 0x0000000627277220 */ /* 0x080fe20000400000 */
[-C--:B------:R-:W-:Y:S01]  /*6ac0*/  FMUL R34, R34, R6.reuse ;  /* 0x0000000622227220 */ /* 0x080fe20000400000 */
[----:B------:R-:W-:Y:S01]  /*6ad0*/  FMUL R35, R35, R6 ;  /* 0x0000000623237220 */ /* 0x000fe20000400000 */
[-C--:B------:R-:W-:Y:S01]  /*6ae0*/  FMUL R44, R44, R16.reuse ;  /* 0x000000102c2c7220 */ /* 0x080fe20000400000 */
[-C--:B------:R-:W-:Y:S01]  /*6af0*/  FMUL R45, R45, R16.reuse ;  /* 0x000000102d2d7220 */ /* 0x080fe20000400000 */
[----:B------:R2:W-:Y:S01]  /*6b00*/  SHFL.IDX PT, R36, R4, 0x1, 0x1c1f ;  /* 0x003c1f0004247f89 */ /* 0x0005e200000e0000 */
[-C--:B------:R-:W-:Y:S01]  /*6b10*/  FMUL R40, R40, R16.reuse ;  /* 0x0000001028287220 */ /* 0x080fe20000400000 */
[-C--:B------:R-:W-:Y:S01]  /*6b20*/  FMUL R41, R41, R16.reuse ;  /* 0x0000001029297220 */ /* 0x080fe20000400000 */
[-C--:B------:R-:W-:Y:S01]  /*6b30*/  FMUL R52, R52, R16.reuse ;  /* 0x0000001034347220 */ /* 0x080fe20000400000 */
[----:B------:R-:W3:Y:S01]  /*6b40*/  SHFL.IDX PT, R37, R3, 0x1, 0x1c1f ;  /* 0x003c1f0003257f89 */ /* 0x000ee200000e0000 */
        /* <DEDUP_REMOVED lines=35> */
[----:B------:R-:W-:Y:S01]  /*6d80*/  F2FP.BF16.F32.PACK_AB R12, R13, R12 ;  /* 0x0000000c0d0c723e */ /* 0x000fe200000010ff */
[----:B------:R-:W-:Y:S01]  /*6d90*/  FMUL R46, R46, R6 ;  /* 0x000000062e2e7220 */ /* 0x000fe20000400000 */
[----:B------:R-:W-:Y:S01]  /*6da0*/  F2FP.BF16.F32.PACK_AB R16, R25, R24 ;  /* 0x000000181910723e */ /* 0x000fe200000010ff */
[-C--:B------:R-:W-:Y:S01]  /*6db0*/  FMUL R47, R47, R6.reuse ;  /* 0x000000062f2f7220 */ /* 0x080fe20000400000 */
[----:B------:R-:W-:Y:S01]  /*6dc0*/  F2FP.BF16.F32.PACK_AB R17, R26, R17 ;  /* 0x000000111a11723e */ /* 0x000fe200000010ff */
[----:B------:R-:W-:Y:S01]  /*6dd0*/  FMUL R42, R42, R6 ;  /* 0x000000062a2a7220 */ /* 0x000fe20000400000 */
[----:B------:R-:W-:Y:S01]  /*6de0*/  F2FP.BF16.F32.PACK_AB R18, R29, R18 ;  /* 0x000000121d12723e */ /* 0x000fe200000010ff */
[-C--:B------:R-:W-:Y:S01]  /*6df0*/  FMUL R43, R43, R6.reuse ;  /* 0x000000062b2b7220 */ /* 0x080fe20000400000 */
[----:B------:R-:W-:Y:S01]  /*6e00*/  F2FP.BF16.F32.PACK_AB R19, R30, R19 ;  /* 0x000000131e13723e */ /* 0x000fe200000010ff */
[----:B------:R-:W-:Y:S01]  /*6e10*/  FMUL R54, R54, R6 ;  /* 0x0000000636367220 */ /* 0x000fe20000400000 */
[----:B------:R-:W-:Y:S01]  /*6e20*/  F2FP.BF16.F32.PACK_AB R14, R15, R14 ;  /* 0x0000000e0f0e723e */ /* 0x000fe200000010ff */
[----:B------:R-:W-:Y:S01]  /*6e30*/  FMUL R55, R55, R6 ;  /* 0x0000000637377220 */ /* 0x000fe20000400000 */
[----:B------:R-:W-:Y:S01]  /*6e40*/  F2FP.BF16.F32.PACK_AB R13, R35, R34 ;  /* 0x00000022230d723e */ /* 0x000fe200000010ff */
[----:B------:R-:W-:Y:S01]  /*6e50*/  FMUL R50, R50, R6 ;  /* 0x0000000632327220 */ /* 0x000fe20000400000 */
[----:B------:R-:W-:Y:S01]  /*6e60*/  F2FP.BF16.F32.PACK_AB R15, R39, R38 ;  /* 0x00000026270f723e */ /* 0x000fe200000010ff */
[-C--:B------:R-:W-:Y:S01]  /*6e70*/  FMUL R51, R51, R6.reuse ;  /* 0x0000000633337220 */ /* 0x080fe20000400000 */
[-C--:B------:R-:W-:Y:S01]  /*6e80*/  FMUL R62, R62, R6.reuse ;  /* 0x000000063e3e7220 */ /* 0x080fe20000400000 */
[-C--:B------:R-:W-:Y:S01]  /*6e90*/  FMUL R63, R63, R6.reuse ;  /* 0x000000063f3f7220 */ /* 0x080fe20000400000 */
[-C--:B------:R-:W-:Y:S01]  /*6ea0*/  FMUL R58, R58, R6.reuse ;  /* 0x000000063a3a7220 */ /* 0x080fe20000400000 */
[-C--:B------:R-:W-:Y:S01]  /*6eb0*/  FMUL R59, R59, R6.reuse ;  /* 0x000000063b3b7220 */ /* 0x080fe20000400000 */
[-C--:B------:R-:W-:Y:S01]  /*6ec0*/  FMUL R31, R70, R6.reuse ;  /* 0x00000006461f7220 */ /* 0x080fe20000400000 */
[-C--:B--2---:R-:W-:Y:S01]  /*6ed0*/  FMUL R4, R71, R6.reuse ;  /* 0x0000000647047220 */ /* 0x084fe20000400000 */
        /* <DEDUP_REMOVED lines=8> */
[----:B------:R-:W-:Y:S01]  /*6f60*/  STSM.16.M88.4 [R21], R16 ;  /* 0x0000001015007844 */ /* 0x000fe20000000200 */
[-C--:B------:R-:W-:Y:S01]  /*6f70*/  FMUL R86, R86, R6.reuse ;  /* 0x0000000656567220 */ /* 0x080fe20000400000 */
[-C--:B------:R-:W-:Y:S01]  /*6f80*/  FMUL R87, R87, R6.reuse ;  /* 0x0000000657577220 */ /* 0x080fe20000400000 */
[-C--:B------:R-:W-:Y:S01]  /*6f90*/  FMUL R90, R90, R6.reuse ;  /* 0x000000065a5a7220 */ /* 0x080fe20000400000 */
[----:B-1----:R1:W-:Y:S01]  /*6fa0*/  @P1 STG.E desc[UR6][R32.64], R123 ;  /* 0x0000007b20001986 */ /* 0x0023e2000c101906 */
[----:B------:R-:W-:Y:S01]  /*6fb0*/  FMUL R91, R91, R6 ;  /* 0x000000065b5b7220 */ /* 0x000fe20000400000 */
[----:B------:R-:W-:Y:S01]  /*6fc0*/  F2FP.BF16.F32.PACK_AB R34, R45, R44 ;  /* 0x0000002c2d22723e */ /* 0x000fe200000010ff */
[----:B------:R-:W-:Y:S01]  /*6fd0*/  FMUL R94, R94, R6 ;  /* 0x000000065e5e7220 */ /* 0x000fe20000400000 */
[----:B------:R2:W-:Y:S01]  /*6fe0*/  STSM.16.M88.4 [R22], R12 ;  /* 0x0000000c16007844 */ /* 0x0005e20000000200 */
[----:B------:R-:W-:Y:S01]  /*6ff0*/  F2FP.BF16.F32.PACK_AB R35, R47, R46 ;  /* 0x0000002e2f23723e */ /* 0x000fe200000010ff */
[-C--:B------:R-:W-:Y:S01]  /*7000*/  FMUL R95, R95, R6.reuse ;  /* 0x000000065f5f7220 */ /* 0x080fe20000400000 */
[-C--:B------:R-:W-:Y:S01]  /*7010*/  FMUL R98, R98, R6.reuse ;  /* 0x0000000662627220 */ /* 0x080fe20000400000 */
[-C--:B------:R-:W-:Y:S01]  /*7020*/  FMUL R99, R99, R6.reuse ;  /* 0x0000000663637220 */ /* 0x080fe20000400000 */
[-C--:B------:R-:W-:Y:S01]  /*7030*/  FMUL R102, R102, R6.reuse ;  /* 0x0000000666667220 */ /* 0x080fe20000400000 */
[-C--:B------:R-:W-:Y:S01]  /*7040*/  FMUL R103, R103, R6.reuse ;  /* 0x0000000667677220 */ /* 0x080fe20000400000 */
[----:B------:R-:W-:Y:S01]  /*7050*/  FMUL R106, R106, R6 ;  /* 0x000000066a6a7220 */ /* 0x000fe20000400000 */
[----:B-1----:R-:W-:Y:S01]  /*7060*/  F2FP.BF16.F32.PACK_AB R32, R41, R40 ;  /* 0x000000282920723e */ /* 0x002fe200000010ff */
[----:B------:R-:W-:Y:S01]  /*7070*/  FMUL R107, R107, R6 ;  /* 0x000000066b6b7220 */ /* 0x000fe20000400000 */
[----:B------:R-:W-:Y:S01]  /*7080*/  F2FP.BF16.F32.PACK_AB R33, R43, R42 ;  /* 0x0000002a2b21723e */ /* 0x000fe200000010ff */
[----:B------:R-:W-:Y:S01]  /*7090*/  FMUL R110, R110, R6 ;  /* 0x000000066e6e7220 */ /* 0x000fe20000400000 */
[----:B------:R-:W-:Y:S01]  /*70a0*/  F2FP.BF16.F32.PACK_AB R16, R57, R56 ;  /* 0x000000383910723e */ /* 0x000fe200000010ff */
[----:B------:R-:W-:Y:S01]  /*70b0*/  FMUL R111, R111, R6 ;  /* 0x000000066f6f7220 */ /* 0x000fe20000400000 */
[----:B------:R-:W-:Y:S01]  /*70c0*/  F2FP.BF16.F32.PACK_AB R17, R59, R58 ;  /* 0x0000003a3b11723e */ /* 0x000fe200000010ff */
[----:B------:R-:W-:Y:S01]  /*70d0*/  FMUL R114, R114, R6 ;  /* 0x0000000672727220 */ /* 0x000fe20000400000 */
[----:B--2---:R-:W-:Y:S01]  /*70e0*/  F2FP.BF16.F32.PACK_AB R12, R49, R48 ;  /* 0x00000030310c723e */ /* 0x004fe200000010ff */
[----:B------:R-:W-:Y:S01]  /*70f0*/  FMUL R115, R115, R6 ;  /* 0x0000000673737220 */ /* 0x000fe20000400000 */
[----:B------:R-:W-:Y:S01]  /*7100*/  F2FP.BF16.F32.PACK_AB R13, R51, R50 ;  /* 0x00000032330d723e */ /* 0x000fe200000010ff */
[----:B------:R-:W-:Y:S01]  /*7110*/  FMUL R118, R118, R6 ;  /* 0x0000000676767220 */ /* 0x000fe20000400000 */
[----:B------:R-:W-:Y:S01]  /*7120*/  F2FP.BF16.F32.PACK_AB R14, R53, R52 ;  /* 0x00000034350e723e */ /* 0x000fe200000010ff */
[----:B------:R-:W-:Y:S01]  /*7130*/  FMUL R119, R119, R6 ;  /* 0x0000000677777220 */ /* 0x000fe20000400000 */
[----:B------:R-:W-:Y:S01]  /*7140*/  F2FP.BF16.F32.PACK_AB R15, R55, R54 ;  /* 0x00000036370f723e */ /* 0x000fe200000010ff */
[----:B------:R1:W-:Y:S01]  /*7150*/  STSM.16.M88.4 [R7], R32 ;  /* 0x0000002007007844 */ /* 0x0003e20000000200 */
[----:B------:R-:W-:-:S02]  /*7160*/  F2FP.BF16.F32.PACK_AB R18, R61, R60 ;  /* 0x0000003c3d12723e */ /* 0x000fc400000010ff */
[----:B------:R-:W-:Y:S01]  /*7170*/  F2FP.BF16.F32.PACK_AB R19, R63, R62 ;  /* 0x0000003e3f13723e */ /* 0x000fe200000010ff */
[----:B------:R1:W-:Y:S01]  /*7180*/  STSM.16.M88.4 [R5], R12 ;  /* 0x0000000c05007844 */ /* 0x0003e20000000200 */
[----:B------:R-:W-:Y:S02]  /*7190*/  F2FP.BF16.F32.PACK_AB R28, R65, R28 ;  /* 0x0000001c411c723e */ /* 0x000fe400000010ff */
[----:B------:R-:W-:Y:S01]  /*71a0*/  F2FP.BF16.F32.PACK_AB R29, R67, R66 ;  /* 0x00000042431d723e */ /* 0x000fe200000010ff */
[----:B------:R1:W-:Y:S01]  /*71b0*/  STSM.16.M88.4 [R8], R16 ;  /* 0x0000001008007844 */ /* 0x0003e20000000200 */
[----:B------:R-:W-:Y:S02]  /*71c0*/  F2FP.BF16.F32.PACK_AB R30, R69, R68 ;  /* 0x00000044451e723e */ /* 0x000fe400000010ff */
[----:B------:R-:W-:Y:S01]  /*71d0*/  F2FP.BF16.F32.PACK_AB R31, R4, R31 ;  /* 0x0000001f041f723e */ /* 0x000fe200000010ff */
[----:B---3--:R1:W-:Y:S01]  /*71e0*/  @P0 STG.E desc[UR6][R36.64], R121 ;  /* 0x0000007924000986 */ /* 0x0083e2000c101906 */
[----:B------:R-:W-:-:S02]  /*71f0*/  F2FP.BF16.F32.PACK_AB R80, R81, R80 ;  /* 0x000000505150723e */ /* 0x000fc400000010ff */
[----:B------:R-:W-:Y:S01]  /*7200*/  F2FP.BF16.F32.PACK_AB R24, R73, R72 ;  /* 0x000000484918723e */ /* 0x000fe200000010ff */
[----:B------:R1:W-:Y:S01]  /*7210*/  STSM.16.M88.4 [R9], R28 ;  /* 0x0000001c09007844 */ /* 0x0003e20000000200 */
[----:B------:R-:W-:Y:S02]  /*7220*/  F2FP.BF16.F32.PACK_AB R25, R75, R74 ;  /* 0x0000004a4b19723e */ /* 0x000fe400000010ff */
[----:B------:R-:W-:Y:S02]  /*7230*/  F2FP.BF16.F32.PACK_AB R26, R77, R76 ;  /* 0x0000004c4d1a723e */ /* 0x000fe400000010ff */
[----:B------:R-:W-:Y:S02]  /*7240*/  F2FP.BF16.F32.PACK_AB R27, R64, R27 ;  /* 0x0000001b401b723e */ /* 0x000fe400000010ff */
[----:B------:R-:W-:Y:S02]  /*7250*/  F2FP.BF16.F32.PACK_AB R88, R89, R88 ;  /* 0x000000585958723e */ /* 0x000fe400000010ff */
[----:B------:R-:W-:Y:S01]  /*7260*/  F2FP.BF16.F32.PACK_AB R81, R83, R82 ;  /* 0x000000525351723e */ /* 0x000fe200000010ff */
[----:B------:R1:W-:Y:S01]  /*7270*/  STSM.16.M88.4 [R10], R24 ;  /* 0x000000180a007844 */ /* 0x0003e20000000200 */
[----:B------:R-:W-:-:S02]  /*7280*/  F2FP.BF16.F32.PACK_AB R96, R97, R96 ;  /* 0x000000606160723e */ /* 0x000fc400000010ff */
        /* <DEDUP_REMOVED lines=9> */
[----:B------:R-:W-:Y:S01]  /*7320*/  F2FP.BF16.F32.PACK_AB R105, R107, R106 ;  /* 0x0000006a6b69723e */ /* 0x000fe200000010ff */
[----:B------:R1:W-:Y:S01]  /*7330*/  STSM.16.M88.4 [R20], R88 ;  /* 0x0000005814007844 */ /* 0x0003e20000000200 */
[----:B------:R-:W-:Y:S02]  /*7340*/  F2FP.BF16.F32.PACK_AB R98, R101, R100 ;  /* 0x000000646562723e */ /* 0x000fe400000010ff */
[----:B------:R-:W-:Y:S02]  /*7350*/  F2FP.BF16.F32.PACK_AB R99, R103, R102 ;  /* 0x000000666763723e */ /* 0x000fe400000010ff */
[----:B------:R-:W-:-:S02]  /*7360*/  F2FP.BF16.F32.PACK_AB R113, R115, R114 ;  /* 0x000000727371723e */ /* 0x000fc400000010ff */
[----:B------:R-:W-:Y:S01]  /*7370*/  F2FP.BF16.F32.PACK_AB R106, R109, R108 ;  /* 0x0000006c6d6a723e */ /* 0x000fe200000010ff */
[----:B------:R1:W-:Y:S01]  /*7380*/  STSM.16.M88.4 [R23], R96 ;  /* 0x0000006017007844 */ /* 0x0003e20000000200 */
[----:B------:R-:W-:Y:S02]  /*7390*/  F2FP.BF16.F32.PACK_AB R107, R111, R110 ;  /* 0x0000006e6f6b723e */ /* 0x000fe400000010ff */
[----:B------:R-:W-:Y:S02]  /*73a0*/  F2FP.BF16.F32.PACK_AB R114, R117, R116 ;  /* 0x000000747572723e */ /* 0x000fe400000010ff */
[----:B------:R-:W-:Y:S01]  /*73b0*/  F2FP.BF16.F32.PACK_AB R115, R119, R118 ;  /* 0x000000767773723e */ /* 0x000fe200000010ff */
[----:B------:R1:W-:Y:S04]  /*73c0*/  STSM.16.M88.4 [R120], R104 ;  /* 0x0000006878007844 */ /* 0x0003e80000000200 */
[----:B------:R1:W-:Y:S01]  /*73d0*/  STSM.16.M88.4 [R2], R112 ;  /* 0x0000007002007844 */ /* 0x0003e20000000200 */
[----:B------:R2:W-:Y:S06]  /*73e0*/  MEMBAR.ALL.CTA ;  /* 0x0000000000007992 */ /* 0x0005ec0000008000 */
[----:B--2---:R-:W2:Y:S02]  /*73f0*/  FENCE.VIEW.ASYNC.S ;  /* 0x00000000000073c6 */ /* 0x004ea40000000000 */
[----:B--2---:R-:W-:Y:S06]  /*7400*/  BAR.ARV 0x1, 0x120 ;  /* 0x0044800000007b1d */ /* 0x004fec0000002000 */
[----:B------:R-:W-:-:S13]  /*7410*/  ISETP.NE.AND P0, PT, R0, 0x4, PT ;  /* 0x000000040000780c */ /* 0x000fda0003f05270 */
[----:B-1----:R-:W-:Y:S05]  /*7420*/  @P0 EXIT ;  /* 0x000000000000094d */ /* 0x002fea0003800000 */
[----:B------:R-:W1:Y:S08]  /*7430*/  S2UR UR10, SR_CTAID.X ;  /* 0x00000000000a79c3 */ /* 0x000e700000002500 */
[----:B------:R-:W-:Y:S01]  /*7440*/  BAR.SYNC.DEFER_BLOCKING 0x1, 0x120 ;  /* 0x0044800000007b1d */ /* 0x000fe20000010000 */
[----:B------:R-:W-:Y:S02]  /*7450*/  UIADD3 UR8, UR4, 0xc400, URZ ;  /* 0x0000c40004087890 */ /* 0x000fe4000fffe03f */
[----:B------:R-:W-:-:S02]  /*7460*/  UIADD3 UR13, UR4, 0x10400, URZ ;  /* 0x00010400040d7890 */ /* 0x000fc4000fffe03f */
[----:B------:R-:W-:-:S03]  /*7470*/  UIADD3 UR14, UR4, 0x14400, URZ ;  /* 0x00014400040e7890 */ /* 0x000fc6000fffe03f */
[----:B------:R-:W-:Y:S01]  /*7480*/  S2UR UR11, SR_CTAID.Y ;  /* 0x00000000000b79c3 */ /* 0x000fe20000002600 */
[----:B------:R-:W-:Y:S01]  /*7490*/  ULDC.64 UR6, c[0x0][0x198] ;  /* 0x0000660000067ab9 */ /* 0x000fe20000000a00 */
[----:B------:R-:W-:Y:S01]  /*74a0*/  UMOV UR9, URZ ;  /* 0x0000003f00097c82 */ /* 0x000fe20008000000 */
[----:B------:R-:W-:Y:S01]  /*74b0*/  UIADD3 UR6, UP0, UR6, 0x1f0, URZ ;  /* 0x000001f006067890 */ /* 0x000fe2000ff1e03f */
[----:B------:R-:W-:Y:S01]  /*74c0*/  UMOV UR5, 0x40 ;  /* 0x0000004000057882 */ /* 0x000fe20000000000 */
[----:B------:R-:W-:Y:S02]  /*74d0*/  UMOV UR4, 0x80 ;  /* 0x0000008000047882 */ /* 0x000fe40000000000 */
[----:B------:R-:W-:Y:S01]  /*74e0*/  UIADD3.X UR7, URZ, UR7, URZ, UP0, !UPT ;  /* 0x000000073f077290 */ /* 0x000fe200087fe43f */
[----:B------:R-:W2:Y:S01]  /*74f0*/  S2UR UR12, SR_CTAID.Z ;  /* 0x00000000000c79c3 */ /* 0x000ea20000002700 */
[----:B-1----:R-:W-:-:S09]  /*7500*/  USHF.L.U32 UR10, UR10, 0x7, URZ ;  /* 0x000000070a0a7899 */ /* 0x002fd2000800063f */
[----:B--2---:R1:W-:Y:S02]  /*7510*/  UTMASTG.4D [UR8], [UR6], desc[URZ] ;  /* 0x00003f08060073b5 */ /* 0x0043e40008019000 */
[----:B-1----:R-:W-:Y:S01]  /*7520*/  UMOV UR8, UR13 ;  /* 0x0000000d00087c82 */ /* 0x002fe20008000000 */
[----:B------:R-:W-:Y:S02]  /*7530*/  UMOV UR9, UR5 ;  /* 0x0000000500097c82 */ /* 0x000fe40008000000 */
[----:B------:R1:W-:Y:S02]  /*7540*/  UTMASTG.4D [UR8], [UR6], desc[URZ] ;  /* 0x00003f08060073b5 */ /* 0x0003e40008019000 */
[----:B-1----:R-:W-:Y:S01]  /*7550*/  UMOV UR8, UR14 ;  /* 0x0000000e00087c82 */ /* 0x002fe20008000000 */
[----:B------:R-:W-:Y:S02]  /*7560*/  UMOV UR9, UR4 ;  /* 0x0000000400097c82 */ /* 0x000fe40008000000 */
[----:B------:R1:W-:Y:S01]  /*7570*/  UTMASTG.4D [UR8], [UR6], desc[URZ] ;  /* 0x00003f08060073b5 */ /* 0x0003e20008019000 */
[----:B------:R0:W-:Y:S01]  /*7580*/  UTMACMDFLUSH ;  /* 0x00000000000079b7 */ /* 0x0001e20000000000 */
[----:B------:R-:W-:-:S04]  /*7590*/  DEPBAR.LE SB0, 0x0 ;  /* 0x000080000000791a */ /* 0x000fc80000000000 */
[----:B-1----:R-:W-:Y:S05]  /*75a0*/  EXIT ;  /* 0x000000000000794d */ /* 0x002fea0003800000 */
.L_x_2:
[----:B-1----:R-:W-:Y:S02]  /*75b0*/  MOV R5, UR41 ;  /* 0x0000002900057c02 */ /* 0x002fe40008000f00 */
[----:B------:R-:W-:Y:S02]  /*75c0*/  MOV R2, 0x80000000 ;  /* 0x8000000000027802 */ /* 0x000fe40000000f00 */
[----:B------:R-:W-:-:S04]  /*75d0*/  MOV R3, 0x80000000 ;  /* 0x8000000000037802 */ /* 0x000fc80000000f00 */
[----:B------:R1:W2:Y:S03]  /*75e0*/  SYNCS.PHASECHK.TRANS64.TRYWAIT P0, [R5+URZ+0x18], R3 ;  /* 0x00001803050075a7 */ /* 0x0002a6000800017f */
[----:B--2---:R-:W-:Y:S05]  /*75f0*/  @!P0 NANOSLEEP.SYNCS 0x989680 ;  /* 0x009896800000895d */ /* 0x004fea0003900000 */
[----:B------:R-:W2:Y:S02]  /*7600*/  @!P0 SYNCS.PHASECHK.TRANS64 P0, [R5+URZ+0x18], R3 ;  /* 0x00001803050085a7 */ /* 0x000ea4000800007f */
[----:B--2---:R-:W-:Y:S05]  /*7610*/  @!P0 BRA `(.L_x_2) ;  /* 0xfffffffc00e48947 */ /* 0x004fea000383ffff */
[----:B------:R-:W-:Y:S05]  /*7620*/  BRA `(.L_x_21) ;  /* 0xffffff8c00cc7947 */ /* 0x000fea000383ffff */
.L_x_3:
[----:B-1----:R-:W-:Y:S01]  /*7630*/  IMAD.U32 R5, RZ, RZ, UR41 ;  /* 0x00000029ff057e24 */ /* 0x002fe2000f8e00ff */
[----:B------:R-:W-:Y:S02]  /*7640*/  MOV R2, 0x80000000 ;  /* 0x8000000000027802 */ /* 0x000fe40000000f00 */
[----:B------:R-:W-:-:S04]  /*7650*/  MOV R3, 0x80000000 ;  /* 0x8000000000037802 */ /* 0x000fc80000000f00 */
[----:B------:R1:W2:Y:S03]  /*7660*/  SYNCS.PHASECHK.TRANS64.TRYWAIT P0, [R5+URZ+0x8], R3 ;  /* 0x00000803050075a7 */ /* 0x0002a6000800017f */
[----:B--2---:R-:W-:Y:S05]  /*7670*/  @!P0 NANOSLEEP.SYNCS 0x989680 ;  /* 0x009896800000895d */ /* 0x004fea0003900000 */
[----:B------:R-:W2:Y:S02]  /*7680*/  @!P0 SYNCS.PHASECHK.TRANS64 P0, [R5+URZ+0x8], R3 ;  /* 0x00000803050085a7 */ /* 0x000ea4000800007f */
[----:B--2---:R-:W-:Y:S05]  /*7690*/  @!P0 BRA `(.L_x_3) ;  /* 0xfffffffc00e48947 */ /* 0x004fea000383ffff */
[----:B------:R-:W-:Y:S05]  /*76a0*/  BRA `(.L_x_22) ;  /* 0xffffff9000207947 */ /* 0x000fea000383ffff */
.L_x_5:
[----:B------:R-:W-:-:S05]  /*76b0*/  SHF.L.U32 R2, R0, 0x1f, RZ ;  /* 0x0000001f00027819 */ /* 0x000fca00000006ff */
[----:B------:R-:W-:-:S07]  /*76c0*/  IMAD.MOV.U32 R3, RZ, RZ, R2 ;  /* 0x000000ffff037224 */ /* 0x000fce00078e0002 */
.L_x_23:
[----:B-1----:R-:W-:-:S04]  /*76d0*/  MOV R7, UR41 ;  /* 0x0000002900077c02 */ /* 0x002fc80008000f00 */
[----:B------:R1:W2:Y:S03]  /*76e0*/  SYNCS.PHASECHK.TRANS64.TRYWAIT P0, [R7+URZ+0x18], R3 ;  /* 0x00001803070075a7 */ /* 0x0002a6000800017f */
[----:B--2---:R-:W-:Y:S05]  /*76f0*/  @!P0 NANOSLEEP.SYNCS 0x989680 ;  /* 0x009896800000895d */ /* 0x004fea0003900000 */
[----:B------:R-:W2:Y:S02]  /*7700*/  @!P0 SYNCS.PHASECHK.TRANS64 P0, [R7+URZ+0x18], R3 ;  /* 0x00001803070085a7 */ /* 0x000ea4000800007f */
[----:B--2---:R-:W-:Y:S05]  /*7710*/  @!P0 BRA `(.L_x_23) ;  /* 0xfffffffc00ec8947 */ /* 0x004fea000383ffff */
[----:B------:R-:W-:Y:S05]  /*7720*/  BRA `(.L_x_24) ;  /* 0xffffff9000a07947 */ /* 0x000fea000383ffff */
.L_x_6:
[----:B-1----:R-:W-:-:S07]  /*7730*/  MOV R3, R2 ;  /* 0x0000000200037202 */ /* 0x002fce0000000f00 */
.L_x_25:
[----:B-1----:R-:W-:-:S04]  /*7740*/  MOV R5, UR41 ;  /* 0x0000002900057c02 */ /* 0x002fc80008000f00 */
[----:B------:R1:W2:Y:S03]  /*7750*/  SYNCS.PHASECHK.TRANS64.TRYWAIT P0, [R5+URZ+0x28], R3 ;  /* 0x00002803050075a7 */ /* 0x0002a6000800017f */
[----:B--2---:R-:W-:Y:S05]  /*7760*/  @!P0 NANOSLEEP.SYNCS 0x989680 ;  /* 0x009896800000895d */ /* 0x004fea0003900000 */
[----:B------:R-:W2:Y:S02]  /*7770*/  @!P0 SYNCS.PHASECHK.TRANS64 P0, [R5+URZ+0x28], R3 ;  /* 0x00002803050085a7 */ /* 0x000ea4000800007f */
[----:B--2---:R-:W-:Y:S05]  /*7780*/  @!P0 BRA `(.L_x_25) ;  /* 0xfffffffc00ec8947 */ /* 0x004fea000383ffff */
[----:B------:R-:W-:Y:S05]  /*7790*/  BRA `(.L_x_26) ;  /* 0xffffff9400007947 */ /* 0x000fea000383ffff */
.L_x_8:
[----:B-1----:R-:W-:-:S07]  /*77a0*/  IMAD.MOV.U32 R3, RZ, RZ, R2 ;  /* 0x000000ffff037224 */ /* 0x002fce00078e0002 */
.L_x_27:
[----:B-1----:R-:W-:-:S04]  /*77b0*/  MOV R5, UR41 ;  /* 0x0000002900057c02 */ /* 0x002fc80008000f00 */
[----:B------:R1:W2:Y:S03]  /*77c0*/  SYNCS.PHASECHK.TRANS64.TRYWAIT P0, [R5+URZ+0x28], R3 ;  /* 0x00002803050075a7 */ /* 0x0002a6000800017f */
[----:B--2---:R-:W-:Y:S05]  /*77d0*/  @!P0 NANOSLEEP.SYNCS 0x989680 ;  /* 0x009896800000895d */ /* 0x004fea0003900000 */
[----:B------:R-:W2:Y:S02]  /*77e0*/  @!P0 SYNCS.PHASECHK.TRANS64 P0, [R5+URZ+0x28], R3 ;  /* 0x00002803050085a7 */ /* 0x000ea4000800007f */
[----:B--2---:R-:W-:Y:S05]  /*77f0*/  @!P0 BRA `(.L_x_27) ;  /* 0xfffffffc00ec8947 */ /* 0x004fea000383ffff */
[----:B------:R-:W-:Y:S05]  /*7800*/  BRA `(.L_x_28) ;  /* 0xffffff9400807947 */ /* 0x000fea000383ffff */
.L_x_9:
[----:B-1----:R-:W-:-:S07]  /*7810*/  MOV R3, R2 ;  /* 0x0000000200037202 */ /* 0x002fce0000000f00 */
.L_x_29:
[----:B-1----:R-:W-:-:S04]  /*7820*/  MOV R5, UR41 ;  /* 0x0000002900057c02 */ /* 0x002fc80008000f00 */
[----:B------:R1:W2:Y:S03]  /*7830*/  SYNCS.PHASECHK.TRANS64.TRYWAIT P0, [R5+URZ+0x28], R3 ;  /* 0x00002803050075a7 */ /* 0x0002a6000800017f */
[----:B--2---:R-:W-:Y:S05]  /*7840*/  @!P0 NANOSLEEP.SYNCS 0x989680 ;  /* 0x009896800000895d */ /* 0x004fea0003900000 */
[----:B------:R-:W2:Y:S02]  /*7850*/  @!P0 SYNCS.PHASECHK.TRANS64 P0, [R5+URZ+0x28], R3 ;  /* 0x00002803050085a7 */ /* 0x000ea4000800007f */
[----:B--2---:R-:W-:Y:S05]  /*7860*/  @!P0 BRA `(.L_x_29) ;  /* 0xfffffffc00ec8947 */ /* 0x004fea000383ffff */
[----:B------:R-:W-:Y:S05]  /*7870*/  BRA `(.L_x_30) ;  /* 0xffffff9400e07947 */ /* 0x000fea000383ffff */
.L_x_10:
[----:B-1----:R-:W-:-:S04]  /*7880*/  IMAD.U32 R4, RZ, RZ, UR4 ;  /* 0x00000004ff047e24 */ /* 0x002fc8000f8e00ff */
[----:B------:R1:W2:Y:S03]  /*7890*/  SYNCS.PHASECHK.TRANS64.TRYWAIT P0, [R4+URZ], RZ ;  /* 0x000000ff040075a7 */ /* 0x0002a6000800017f */
[----:B--2---:R-:W-:Y:S05]  /*78a0*/  @!P0 NANOSLEEP.SYNCS 0x989680 ;  /* 0x009896800000895d */ /* 0x004fea0003900000 */
[----:B------:R-:W2:Y:S02]  /*78b0*/  @!P0 SYNCS.PHASECHK.TRANS64 P0, [R4+URZ], RZ ;  /* 0x000000ff040085a7 */ /* 0x000ea4000800007f */
[----:B--2---:R-:W-:Y:S05]  /*78c0*/  @!P0 BRA `(.L_x_10) ;  /* 0xfffffffc00ec8947 */ /* 0x004fea000383ffff */
[----:B------:R-:W-:Y:S05]  /*78d0*/  BRA `(.L_x_31) ;  /* 0xffffff9800447947 */ /* 0x000fea000383ffff */
.L_x_12:
[----:B-1----:R-:W-:-:S04]  /*78e0*/  MOV R4, UR4 ;  /* 0x0000000400047c02 */ /* 0x002fc80008000f00 */
[----:B------:R1:W2:Y:S03]  /*78f0*/  SYNCS.PHASECHK.TRANS64.TRYWAIT P0, [R4+URZ+0x10], RZ ;  /* 0x000010ff040075a7 */ /* 0x0002a6000800017f */
[----:B--2---:R-:W-:Y:S05]  /*7900*/  @!P0 NANOSLEEP.SYNCS 0x989680 ;  /* 0x009896800000895d */ /* 0x004fea0003900000 */
[----:B------:R-:W2:Y:S02]  /*7910*/  @!P0 SYNCS.PHASECHK.TRANS64 P0, [R4+URZ+0x10], RZ ;  /* 0x000010ff040085a7 */ /* 0x000ea4000800007f */
[----:B--2---:R-:W-:Y:S05]  /*7920*/  @!P0 BRA `(.L_x_12) ;  /* 0xfffffffc00ec8947 */ /* 0x004fea000383ffff */
[----:B------:R-:W-:Y:S05]  /*7930*/  BRA `(.L_x_11) ;  /* 0xffffff9800747947 */ /* 0x000fea000383ffff */
.L_x_15:
[----:B------:R-:W-:-:S07]  /*7940*/  MOV R23, R22 ;  /* 0x0000001600177202 */ /* 0x000fce0000000f00 */
.L_x_32:
[----:B-1----:R-:W-:-:S04]  /*7950*/  MOV R121, UR4 ;  /* 0x0000000400797c02 */ /* 0x002fc80008000f00 */
[----:B------:R1:W2:Y:S03]  /*7960*/  SYNCS.PHASECHK.TRANS64.TRYWAIT P2, [R121+URZ+0x10], R23 ;  /* 0x00001017790075a7 */ /* 0x0002a6000804017f */
[----:B--2---:R-:W-:Y:S05]  /*7970*/  @!P2 NANOSLEEP.SYNCS 0x989680 ;  /* 0x009896800000a95d */ /* 0x004fea0003900000 */
[----:B------:R-:W2:Y:S02]  /*7980*/  @!P2 SYNCS.PHASECHK.TRANS64 P2, [R121+URZ+0x10], R23 ;  /* 0x000010177900a5a7 */ /* 0x000ea4000804007f */
[----:B--2---:R-:W-:Y:S05]  /*7990*/  @!P2 BRA `(.L_x_32) ;  /* 0xfffffffc00eca947 */ /* 0x004fea000383ffff */
[----:B------:R-:W-:Y:S05]  /*79a0*/  BRA `(.L_x_14) ;  /* 0xffffffc0009c7947 */ /* 0x000fea000383ffff */
.L_x_17:
[----:B------:R-:W-:-:S07]  /*79b0*/  IMAD.MOV.U32 R23, RZ, RZ, R22 ;  /* 0x000000ffff177224 */ /* 0x000fce00078e0016 */
.L_x_33:
[----:B-1----:R-:W-:-:S04]  /*79c0*/  MOV R9, UR4 ;  /* 0x0000000400097c02 */ /* 0x002fc80008000f00 */
[----:B------:R1:W2:Y:S03]  /*79d0*/  SYNCS.PHASECHK.TRANS64.TRYWAIT P2, [R9+URZ+0x20], R23 ;  /* 0x00002017090075a7 */ /* 0x0002a6000804017f */
[----:B--2---:R-:W-:Y:S05]  /*79e0*/  @!P2 NANOSLEEP.SYNCS 0x989680 ;  /* 0x009896800000a95d */ /* 0x004fea0003900000 */
[----:B------:R-:W2:Y:S02]  /*79f0*/  @!P2 SYNCS.PHASECHK.TRANS64 P2, [R9+URZ+0x20], R23 ;  /* 0x000020170900a5a7 */ /* 0x000ea4000804007f */
[----:B--2---:R-:W-:Y:S05]  /*7a00*/  @!P2 BRA `(.L_x_33) ;  /* 0xfffffffc00eca947 */ /* 0x004fea000383ffff */
[----:B------:R-:W-:Y:S05]  /*7a10*/  BRA `(.L_x_16) ;  /* 0xffffffcc00007947 */ /* 0x000fea000383ffff */
.L_x_20:
[----:B------:R-:W-:-:S07]  /*7a20*/  MOV R9, R8 ;  /* 0x0000000800097202 */ /* 0x000fce0000000f00 */
.L_x_34:
[----:B-1----:R-:W-:-:S04]  /*7a30*/  MOV R11, UR4 ;  /* 0x00000004000b7c02 */ /* 0x002fc80008000f00 */
[----:B------:R1:W2:Y:S03]  /*7a40*/  SYNCS.PHASECHK.TRANS64.TRYWAIT P2, [R11+URZ+0x20], R9 ;  /* 0x000020090b0075a7 */ /* 0x0002a6000804017f */
[----:B--2---:R-:W-:Y:S05]  /*7a50*/  @!P2 NANOSLEEP.SYNCS 0x989680 ;  /* 0x009896800000a95d */ /* 0x004fea0003900000 */
[----:B------:R-:W2:Y:S02]  /*7a60*/  @!P2 SYNCS.PHASECHK.TRANS64 P2, [R11+URZ+0x20], R9 ;  /* 0x000020090b00a5a7 */ /* 0x000ea4000804007f */
[----:B--2---:R-:W-:Y:S05]  /*7a70*/  @!P2 BRA `(.L_x_34) ;  /* 0xfffffffc00eca947 */ /* 0x004fea000383ffff */
[----:B------:R-:W-:Y:S05]  /*7a80*/  BRA `(.L_x_19) ;  /* 0xffffffe800507947 */ /* 0x000fea000383ffff */
.L_x_35:
[----:B------:R-:W-:-:S00]  /*7a90*/  BRA `(.L_x_35) ;  /* 0xfffffffc00fc7947 */ /* 0x000fc0000383ffff */
[----:B------:R-:W-:-:S00]  /*7aa0*/  NOP ;  /* 0x0000000000007918 */ /* 0x000fc00000000000 */
        /* <DEDUP_REMOVED lines=13> */
.L_x_36:


//--------------------- .nv.shared.kernel_cutlass_kernel_flash_attncuteflash_fwd_sm90FlashAttentionForwardSm90_object_at__tensor0000o11921211101213_tensor0000o19211101213_tensor0000o19211101213_tensor0000o11921211101213_te_0 --------------------------
	.section	.nv.shared.kernel_cutlass_kernel_flash_attncuteflash_fwd_sm90FlashAttentionForwardSm90_object_at__tensor0000o11921211101213_tensor0000o19211101213_tensor0000o19211101213_tensor0000o11921211101213_te_0,"aw",@nobits
	.sectionflags	@""
	.align	1024
	.zero		1024


//--------------------- .nv.shared.reserved.0     --------------------------
	.section	.nv.shared.reserved.0,"aw",@nobits
	.weak		__nv_reservedSMEM_offset_0_alias
	.size		__nv_reservedSMEM_offset_0_alias, 0, 0
	.other		__nv_reservedSMEM_offset_0_alias,@"STO_CUDA_RESERVED_SHARED STV_DEFAULT"
__nv_reservedSMEM_offset_0_alias:
	.zero		0


//--------------------- .nv.constant0.kernel_cutlass_kernel_flash_attncuteflash_fwd_sm90FlashAttentionForwardSm90_object_at__tensor0000o11921211101213_tensor0000o19211101213_tensor0000o19211101213_tensor0000o11921211101213_te_0 --------------------------
	.section	.nv.constant0.kernel_cutlass_kernel_flash_attncuteflash_fwd_sm90FlashAttentionForwardSm90_object_at__tensor0000o11921211101213_tensor0000o19211101213_tensor0000o19211101213_tensor0000o11921211101213_te_0,"a",@progbits
	.sectionflags	@""
	.align	4
.nv.constant0.kernel_cutlass_kernel_flash_attncuteflash_fwd_sm90FlashAttentionForwardSm90_object_at__tensor0000o11921211101213_tensor0000o19211101213_tensor0000o19211101213_tensor0000o11921211101213_te_0:
	.zero		1184


//--------------------- SYMBOLS --------------------------

	.type		.nv.reservedSmem.offset0,@object
	.size		.nv.reservedSmem.offset0,0x4
